//
// Generated by NVIDIA NVVM Compiler
//
// Compiler Build ID: CL-36424714
// Cuda compilation tools, release 13.0, V13.0.88
// Based on NVVM 20.0.0
//

.version 9.0
.target sm_100
.address_size 64

	// .globl	ewah_decompress_kernel
.func  (.param .b64 func_retval0) __internal_accurate_pow
(
	.param .b64 __internal_accurate_pow_param_0
)
;
// _ZZ50popcount_weighted_keys_literal_fused_multiq_kernelE8warp_buf has been demoted
// _ZZ25slice_popcount_sum_kernelE4smem has been demoted

.visible .entry ewah_decompress_kernel(
	.param .u64 .ptr .align 1 ewah_decompress_kernel_param_0,
	.param .u32 ewah_decompress_kernel_param_1,
	.param .u32 ewah_decompress_kernel_param_2,
	.param .u64 .ptr .align 1 ewah_decompress_kernel_param_3
)
{
	.reg .pred 	%p<29>;
	.reg .b32 	%r<67>;
	.reg .b64 	%rd<32>;

	ld.param.u64 	%rd6, [ewah_decompress_kernel_param_0];
	ld.param.u32 	%r39, [ewah_decompress_kernel_param_1];
	ld.param.u32 	%r40, [ewah_decompress_kernel_param_2];
	ld.param.u64 	%rd7, [ewah_decompress_kernel_param_3];
	cvta.to.global.u64 	%rd1, %rd6;
	cvta.to.global.u64 	%rd2, %rd7;
	mov.u32 	%r41, %tid.x;
	setp.ne.s32 	%p1, %r41, 0;
	@%p1 bra 	$L__BB0_21;
	mov.b32 	%r51, 0;
	min.s32 	%r43, %r39, %r40;
	setp.lt.s32 	%p2, %r43, 1;
	@%p2 bra 	$L__BB0_8;
	mov.b32 	%r51, 0;
	mov.u32 	%r57, %r51;
$L__BB0_3:
	mul.wide.s32 	%rd8, %r57, 8;
	add.s64 	%rd9, %rd1, %rd8;
	ld.global.nc.u64 	%rd4, [%rd9];
	shr.u64 	%rd10, %rd4, 1;
	cvt.u32.u64 	%r9, %rd10;
	setp.eq.s32 	%p3, %r9, 0;
	@%p3 bra 	$L__BB0_6;
	and.b64  	%rd11, %rd4, 1;
	neg.s64 	%rd5, %rd11;
	mov.b32 	%r55, 0;
$L__BB0_5:
	mul.wide.s32 	%rd12, %r51, 8;
	add.s64 	%rd13, %rd2, %rd12;
	add.s32 	%r51, %r51, 1;
	st.global.u64 	[%rd13], %rd5;
	add.s32 	%r55, %r55, 1;
	setp.lt.u32 	%p4, %r55, %r9;
	setp.lt.s32 	%p5, %r51, %r40;
	and.pred  	%p6, %p4, %p5;
	@%p6 bra 	$L__BB0_5;
$L__BB0_6:
	add.s32 	%r57, %r57, 1;
	setp.lt.u64 	%p7, %rd4, 8589934592;
	setp.ge.s32 	%p8, %r51, %r40;
	setp.ge.s32 	%p9, %r57, %r39;
	or.pred  	%p10, %p8, %p9;
	or.pred  	%p11, %p10, %p7;
	@%p11 bra 	$L__BB0_7;
	bra.uni 	$L__BB0_22;
$L__BB0_7:
	setp.lt.s32 	%p17, %r57, %r39;
	setp.lt.s32 	%p18, %r51, %r40;
	and.pred  	%p19, %p17, %p18;
	@%p19 bra 	$L__BB0_3;
$L__BB0_8:
	setp.ge.s32 	%p20, %r51, %r40;
	@%p20 bra 	$L__BB0_21;
	sub.s32 	%r4, %r40, %r51;
	and.b32  	%r5, %r4, 15;
	sub.s32 	%r47, %r51, %r40;
	setp.gt.u32 	%p21, %r47, -16;
	@%p21 bra 	$L__BB0_12;
	and.b32  	%r48, %r4, -16;
	neg.s32 	%r60, %r48;
	add.s64 	%rd3, %rd2, 64;
$L__BB0_11:
	.pragma "nounroll";
	mul.wide.s32 	%rd20, %r51, 8;
	add.s64 	%rd21, %rd3, %rd20;
	mov.b64 	%rd22, 0;
	st.global.u64 	[%rd21+-64], %rd22;
	st.global.u64 	[%rd21+-56], %rd22;
	st.global.u64 	[%rd21+-48], %rd22;
	st.global.u64 	[%rd21+-40], %rd22;
	st.global.u64 	[%rd21+-32], %rd22;
	st.global.u64 	[%rd21+-24], %rd22;
	st.global.u64 	[%rd21+-16], %rd22;
	st.global.u64 	[%rd21+-8], %rd22;
	st.global.u64 	[%rd21], %rd22;
	st.global.u64 	[%rd21+8], %rd22;
	st.global.u64 	[%rd21+16], %rd22;
	st.global.u64 	[%rd21+24], %rd22;
	st.global.u64 	[%rd21+32], %rd22;
	st.global.u64 	[%rd21+40], %rd22;
	st.global.u64 	[%rd21+48], %rd22;
	add.s32 	%r51, %r51, 16;
	st.global.u64 	[%rd21+56], %rd22;
	add.s32 	%r60, %r60, 16;
	setp.ne.s32 	%p22, %r60, 0;
	@%p22 bra 	$L__BB0_11;
$L__BB0_12:
	setp.eq.s32 	%p23, %r5, 0;
	@%p23 bra 	$L__BB0_21;
	and.b32  	%r28, %r4, 7;
	setp.lt.u32 	%p24, %r5, 8;
	@%p24 bra 	$L__BB0_15;
	mul.wide.s32 	%rd23, %r51, 8;
	add.s64 	%rd24, %rd2, %rd23;
	mov.b64 	%rd25, 0;
	st.global.u64 	[%rd24], %rd25;
	st.global.u64 	[%rd24+8], %rd25;
	st.global.u64 	[%rd24+16], %rd25;
	st.global.u64 	[%rd24+24], %rd25;
	st.global.u64 	[%rd24+32], %rd25;
	st.global.u64 	[%rd24+40], %rd25;
	st.global.u64 	[%rd24+48], %rd25;
	st.global.u64 	[%rd24+56], %rd25;
	add.s32 	%r51, %r51, 8;
$L__BB0_15:
	setp.eq.s32 	%p25, %r28, 0;
	@%p25 bra 	$L__BB0_21;
	and.b32  	%r31, %r4, 3;
	setp.lt.u32 	%p26, %r28, 4;
	@%p26 bra 	$L__BB0_18;
	mul.wide.s32 	%rd26, %r51, 8;
	add.s64 	%rd27, %rd2, %rd26;
	mov.b64 	%rd28, 0;
	st.global.u64 	[%rd27], %rd28;
	st.global.u64 	[%rd27+8], %rd28;
	st.global.u64 	[%rd27+16], %rd28;
	st.global.u64 	[%rd27+24], %rd28;
	add.s32 	%r51, %r51, 4;
$L__BB0_18:
	setp.eq.s32 	%p27, %r31, 0;
	@%p27 bra 	$L__BB0_21;
	neg.s32 	%r65, %r31;
$L__BB0_20:
	.pragma "nounroll";
	mul.wide.s32 	%rd29, %r51, 8;
	add.s64 	%rd30, %rd2, %rd29;
	add.s32 	%r51, %r51, 1;
	mov.b64 	%rd31, 0;
	st.global.u64 	[%rd30], %rd31;
	add.s32 	%r65, %r65, 1;
	setp.ne.s32 	%p28, %r65, 0;
	@%p28 bra 	$L__BB0_20;
$L__BB0_21:
	ret;
$L__BB0_22:
	shr.u64 	%rd14, %rd4, 33;
	cvt.u32.u64 	%r12, %rd14;
	mov.b32 	%r58, 0;
	mov.u32 	%r59, %r51;
$L__BB0_23:
	mul.wide.s32 	%rd15, %r57, 8;
	add.s64 	%rd16, %rd1, %rd15;
	ld.global.nc.u64 	%rd17, [%rd16];
	add.s32 	%r51, %r59, 1;
	mul.wide.s32 	%rd18, %r59, 8;
	add.s64 	%rd19, %rd2, %rd18;
	st.global.u64 	[%rd19], %rd17;
	add.s32 	%r58, %r58, 1;
	add.s32 	%r57, %r57, 1;
	setp.lt.u32 	%p12, %r58, %r12;
	setp.lt.s32 	%p13, %r51, %r40;
	setp.lt.s32 	%p14, %r57, %r39;
	and.pred  	%p15, %p13, %p14;
	and.pred  	%p16, %p15, %p12;
	mov.u32 	%r59, %r51;
	@%p16 bra 	$L__BB0_23;
	bra.uni 	$L__BB0_7;

}
	// .globl	pack_bits_all_kernel
.visible .entry pack_bits_all_kernel(
	.param .u64 .ptr .align 1 pack_bits_all_kernel_param_0,
	.param .u64 pack_bits_all_kernel_param_1,
	.param .u32 pack_bits_all_kernel_param_2,
	.param .u32 pack_bits_all_kernel_param_3,
	.param .u64 pack_bits_all_kernel_param_4,
	.param .u64 .ptr .align 1 pack_bits_all_kernel_param_5
)
{
	.reg .pred 	%p<11>;
	.reg .b32 	%r<38>;
	.reg .b64 	%rd<75>;

	ld.param.u64 	%rd17, [pack_bits_all_kernel_param_0];
	ld.param.u64 	%rd18, [pack_bits_all_kernel_param_1];
	ld.param.u32 	%r5, [pack_bits_all_kernel_param_2];
	ld.param.u32 	%r4, [pack_bits_all_kernel_param_3];
	ld.param.u64 	%rd19, [pack_bits_all_kernel_param_4];
	ld.param.u64 	%rd20, [pack_bits_all_kernel_param_5];
	mul.lo.s32 	%r6, %r4, %r5;
	mov.u32 	%r7, %ctaid.x;
	mov.u32 	%r8, %ntid.x;
	mov.u32 	%r9, %tid.x;
	mad.lo.s32 	%r1, %r7, %r8, %r9;
	setp.ge.s32 	%p1, %r1, %r6;
	@%p1 bra 	$L__BB1_12;
	div.s32 	%r11, %r1, %r4;
	mul.lo.s32 	%r12, %r11, %r4;
	sub.s32 	%r13, %r1, %r12;
	mul.wide.s32 	%rd1, %r13, 64;
	cvt.u64.u32 	%rd2, %r11;
	cvta.to.global.u64 	%rd3, %rd17;
	mov.b64 	%rd74, 0;
	mov.b32 	%r37, 0;
	cvt.u32.u64 	%r14, %rd2;
$L__BB1_2:
	cvt.u64.u32 	%rd5, %r37;
	add.s64 	%rd6, %rd1, %rd5;
	setp.ge.s64 	%p2, %rd6, %rd18;
	@%p2 bra 	$L__BB1_11;
	shl.b64 	%rd22, %rd6, 3;
	add.s64 	%rd7, %rd3, %rd22;
	ld.global.nc.u64 	%rd23, [%rd7];
	and.b64  	%rd24, %rd23, %rd19;
	shr.u64 	%rd25, %rd24, %r14;
	and.b64  	%rd26, %rd25, 1;
	cvt.u32.u64 	%r15, %rd5;
	shl.b64 	%rd27, %rd26, %r15;
	or.b64  	%rd74, %rd27, %rd74;
	add.s64 	%rd28, %rd6, 1;
	setp.ge.s64 	%p3, %rd28, %rd18;
	@%p3 bra 	$L__BB1_11;
	add.s32 	%r17, %r15, 1;
	ld.global.nc.u64 	%rd29, [%rd7+8];
	and.b64  	%rd30, %rd29, %rd19;
	shr.u64 	%rd31, %rd30, %r14;
	and.b64  	%rd32, %rd31, 1;
	shl.b64 	%rd33, %rd32, %r17;
	or.b64  	%rd74, %rd33, %rd74;
	add.s64 	%rd34, %rd6, 2;
	setp.ge.s64 	%p4, %rd34, %rd18;
	@%p4 bra 	$L__BB1_11;
	add.s32 	%r20, %r15, 2;
	ld.global.nc.u64 	%rd35, [%rd7+16];
	and.b64  	%rd36, %rd35, %rd19;
	shr.u64 	%rd37, %rd36, %r14;
	and.b64  	%rd38, %rd37, 1;
	shl.b64 	%rd39, %rd38, %r20;
	or.b64  	%rd74, %rd39, %rd74;
	add.s64 	%rd40, %rd6, 3;
	setp.ge.s64 	%p5, %rd40, %rd18;
	@%p5 bra 	$L__BB1_11;
	add.s32 	%r23, %r15, 3;
	ld.global.nc.u64 	%rd41, [%rd7+24];
	and.b64  	%rd42, %rd41, %rd19;
	shr.u64 	%rd43, %rd42, %r14;
	and.b64  	%rd44, %rd43, 1;
	shl.b64 	%rd45, %rd44, %r23;
	or.b64  	%rd74, %rd45, %rd74;
	add.s64 	%rd46, %rd6, 4;
	setp.ge.s64 	%p6, %rd46, %rd18;
	@%p6 bra 	$L__BB1_11;
	add.s32 	%r26, %r15, 4;
	ld.global.nc.u64 	%rd47, [%rd7+32];
	and.b64  	%rd48, %rd47, %rd19;
	shr.u64 	%rd49, %rd48, %r14;
	and.b64  	%rd50, %rd49, 1;
	shl.b64 	%rd51, %rd50, %r26;
	or.b64  	%rd74, %rd51, %rd74;
	add.s64 	%rd52, %rd6, 5;
	setp.ge.s64 	%p7, %rd52, %rd18;
	@%p7 bra 	$L__BB1_11;
	add.s32 	%r29, %r15, 5;
	ld.global.nc.u64 	%rd53, [%rd7+40];
	and.b64  	%rd54, %rd53, %rd19;
	shr.u64 	%rd55, %rd54, %r14;
	and.b64  	%rd56, %rd55, 1;
	shl.b64 	%rd57, %rd56, %r29;
	or.b64  	%rd74, %rd57, %rd74;
	add.s64 	%rd58, %rd6, 6;
	setp.ge.s64 	%p8, %rd58, %rd18;
	@%p8 bra 	$L__BB1_11;
	add.s32 	%r32, %r15, 6;
	ld.global.nc.u64 	%rd59, [%rd7+48];
	and.b64  	%rd60, %rd59, %rd19;
	shr.u64 	%rd61, %rd60, %r14;
	and.b64  	%rd62, %rd61, 1;
	shl.b64 	%rd63, %rd62, %r32;
	or.b64  	%rd74, %rd63, %rd74;
	add.s64 	%rd64, %rd6, 7;
	setp.ge.s64 	%p9, %rd64, %rd18;
	@%p9 bra 	$L__BB1_11;
	add.s32 	%r35, %r15, 7;
	ld.global.nc.u64 	%rd65, [%rd7+56];
	and.b64  	%rd66, %rd65, %rd19;
	shr.u64 	%rd67, %rd66, %r14;
	and.b64  	%rd68, %rd67, 1;
	shl.b64 	%rd69, %rd68, %r35;
	or.b64  	%rd74, %rd69, %rd74;
	add.s32 	%r37, %r15, 8;
	setp.ne.s32 	%p10, %r37, 64;
	@%p10 bra 	$L__BB1_2;
$L__BB1_11:
	cvta.to.global.u64 	%rd70, %rd20;
	mul.wide.s32 	%rd71, %r1, 8;
	add.s64 	%rd72, %rd70, %rd71;
	st.global.u64 	[%rd72], %rd74;
$L__BB1_12:
	ret;

}
	// .globl	pack_bits_all_ballot_multi_kernel
.visible .entry pack_bits_all_ballot_multi_kernel(
	.param .u64 .ptr .align 1 pack_bits_all_ballot_multi_kernel_param_0,
	.param .u64 pack_bits_all_ballot_multi_kernel_param_1,
	.param .u32 pack_bits_all_ballot_multi_kernel_param_2,
	.param .u32 pack_bits_all_ballot_multi_kernel_param_3,
	.param .u64 pack_bits_all_ballot_multi_kernel_param_4,
	.param .u64 .ptr .align 1 pack_bits_all_ballot_multi_kernel_param_5
)
{
	.reg .pred 	%p<16>;
	.reg .b32 	%r<14>;
	.reg .b64 	%rd<32>;

	ld.param.u64 	%rd4, [pack_bits_all_ballot_multi_kernel_param_0];
	ld.param.u64 	%rd5, [pack_bits_all_ballot_multi_kernel_param_1];
	ld.param.u32 	%r7, [pack_bits_all_ballot_multi_kernel_param_2];
	ld.param.u32 	%r6, [pack_bits_all_ballot_multi_kernel_param_3];
	ld.param.u64 	%rd6, [pack_bits_all_ballot_multi_kernel_param_4];
	ld.param.u64 	%rd7, [pack_bits_all_ballot_multi_kernel_param_5];
	mov.u32 	%r1, %ctaid.y;
	setp.ge.s32 	%p5, %r1, %r7;
	@%p5 bra 	$L__BB2_8;
	mov.u32 	%r8, %ntid.x;
	shr.u32 	%r9, %r8, 5;
	mov.u32 	%r10, %tid.x;
	shr.u32 	%r11, %r10, 5;
	and.b32  	%r2, %r10, 31;
	mov.u32 	%r12, %ctaid.x;
	mad.lo.s32 	%r3, %r9, %r12, %r11;
	setp.ge.s32 	%p6, %r3, %r6;
	@%p6 bra 	$L__BB2_8;
	cvt.u64.u32 	%rd1, %r3;
	mul.wide.u32 	%rd8, %r3, 64;
	cvt.u64.u32 	%rd9, %r2;
	or.b64  	%rd2, %rd8, %rd9;
	setp.ge.s64 	%p8, %rd2, %rd5;
	cvta.to.global.u64 	%rd10, %rd4;
	shl.b64 	%rd11, %rd2, 3;
	add.s64 	%rd3, %rd10, %rd11;
	mov.pred 	%p14, 0;
	@%p8 bra 	$L__BB2_4;
	ld.global.nc.u64 	%rd12, [%rd3];
	mov.b64 	%rd13, 1;
	shl.b64 	%rd14, %rd13, %r1;
	and.b64  	%rd15, %rd14, %rd12;
	and.b64  	%rd16, %rd15, %rd6;
	setp.ne.s64 	%p14, %rd16, 0;
$L__BB2_4:
	add.s64 	%rd17, %rd2, 32;
	setp.ge.s64 	%p10, %rd17, %rd5;
	mov.pred 	%p15, 0;
	@%p10 bra 	$L__BB2_6;
	ld.global.nc.u64 	%rd18, [%rd3+256];
	mov.b64 	%rd19, 1;
	shl.b64 	%rd20, %rd19, %r1;
	and.b64  	%rd21, %rd20, %rd18;
	and.b64  	%rd22, %rd21, %rd6;
	setp.ne.s64 	%p15, %rd22, 0;
$L__BB2_6:
	mov.b32 	%r13, -1;
	vote.sync.ballot.b32 	%r4, %p14, %r13;
	vote.sync.ballot.b32 	%r5, %p15, %r13;
	setp.ne.s32 	%p13, %r2, 0;
	@%p13 bra 	$L__BB2_8;
	cvt.u64.u32 	%rd23, %r4;
	cvt.u64.u32 	%rd24, %r5;
	shl.b64 	%rd25, %rd24, 32;
	or.b64  	%rd26, %rd25, %rd23;
	mul.wide.u32 	%rd27, %r6, %r1;
	add.s64 	%rd28, %rd27, %rd1;
	cvta.to.global.u64 	%rd29, %rd7;
	shl.b64 	%rd30, %rd28, 3;
	add.s64 	%rd31, %rd29, %rd30;
	st.global.u64 	[%rd31], %rd26;
$L__BB2_8:
	ret;

}
	// .globl	popcount_weighted_keys_literal_fused_multiq_kernel
.visible .entry popcount_weighted_keys_literal_fused_multiq_kernel(
	.param .u64 .ptr .align 1 popcount_weighted_keys_literal_fused_multiq_kernel_param_0,
	.param .u64 .ptr .align 1 popcount_weighted_keys_literal_fused_multiq_kernel_param_1,
	.param .u32 popcount_weighted_keys_literal_fused_multiq_kernel_param_2,
	.param .u32 popcount_weighted_keys_literal_fused_multiq_kernel_param_3,
	.param .u64 .ptr .align 1 popcount_weighted_keys_literal_fused_multiq_kernel_param_4,
	.param .u64 .ptr .align 1 popcount_weighted_keys_literal_fused_multiq_kernel_param_5,
	.param .u32 popcount_weighted_keys_literal_fused_multiq_kernel_param_6,
	.param .u32 popcount_weighted_keys_literal_fused_multiq_kernel_param_7,
	.param .u32 popcount_weighted_keys_literal_fused_multiq_kernel_param_8,
	.param .u64 .ptr .align 1 popcount_weighted_keys_literal_fused_multiq_kernel_param_9,
	.param .u64 .ptr .align 1 popcount_weighted_keys_literal_fused_multiq_kernel_param_10,
	.param .f64 popcount_weighted_keys_literal_fused_multiq_kernel_param_11,
	.param .u32 popcount_weighted_keys_literal_fused_multiq_kernel_param_12,
	.param .u64 .ptr .align 1 popcount_weighted_keys_literal_fused_multiq_kernel_param_13
)
{
	.reg .pred 	%p<40>;
	.reg .b32 	%r<117>;
	.reg .b64 	%rd<206>;
	.reg .b64 	%fd<67>;
	// demoted variable
	.shared .align 8 .b8 _ZZ50popcount_weighted_keys_literal_fused_multiq_kernelE8warp_buf[256];
	ld.param.u64 	%rd58, [popcount_weighted_keys_literal_fused_multiq_kernel_param_0];
	ld.param.u64 	%rd59, [popcount_weighted_keys_literal_fused_multiq_kernel_param_1];
	ld.param.u32 	%r4, [popcount_weighted_keys_literal_fused_multiq_kernel_param_2];
	ld.param.u32 	%r5, [popcount_weighted_keys_literal_fused_multiq_kernel_param_3];
	ld.param.u64 	%rd60, [popcount_weighted_keys_literal_fused_multiq_kernel_param_4];
	ld.param.u64 	%rd61, [popcount_weighted_keys_literal_fused_multiq_kernel_param_5];
	ld.param.u32 	%r6, [popcount_weighted_keys_literal_fused_multiq_kernel_param_6];
	ld.param.u32 	%r8, [popcount_weighted_keys_literal_fused_multiq_kernel_param_7];
	ld.param.u32 	%r9, [popcount_weighted_keys_literal_fused_multiq_kernel_param_8];
	ld.param.u64 	%rd62, [popcount_weighted_keys_literal_fused_multiq_kernel_param_9];
	ld.param.u64 	%rd63, [popcount_weighted_keys_literal_fused_multiq_kernel_param_10];
	ld.param.u32 	%r7, [popcount_weighted_keys_literal_fused_multiq_kernel_param_12];
	mov.u32 	%r1, %ctaid.x;
	mov.u32 	%r2, %ctaid.y;
	setp.ge.s32 	%p1, %r1, %r8;
	setp.ge.s32 	%p2, %r2, %r9;
	or.pred  	%p3, %p1, %p2;
	@%p3 bra 	$L__BB3_31;
	cvt.u64.u32 	%rd69, %r1;
	mul.wide.u32 	%rd70, %r1, 8;
	add.s64 	%rd66, %rd62, %rd70;
	// begin inline asm
	ld.global.nc.s64 %rd65, [%rd66];
	// end inline asm
	cvt.u64.u32 	%rd71, %r2;
	mul.wide.u32 	%rd72, %r2, 8;
	add.s64 	%rd68, %rd63, %rd72;
	// begin inline asm
	ld.global.nc.s64 %rd67, [%rd68];
	// end inline asm
	cvt.s64.s32 	%rd73, %r4;
	mul.lo.s64 	%rd3, %rd73, %rd71;
	cvt.s64.s32 	%rd4, %r5;
	cvt.s64.s32 	%rd5, %r6;
	mul.lo.s64 	%rd6, %rd5, %rd69;
	mul.wide.s32 	%rd74, %r5, %r4;
	mul.lo.s64 	%rd7, %rd74, %rd5;
	mov.u32 	%r10, %tid.x;
	cvt.u64.u32 	%rd8, %r10;
	setp.le.s64 	%p4, %rd7, %rd8;
	mov.f64 	%fd65, 0d0000000000000000;
	@%p4 bra 	$L__BB3_24;
	mul.lo.s64 	%rd9, %rd5, %rd4;
	mov.u32 	%r11, %ntid.x;
	cvt.u64.u32 	%rd10, %r11;
	add.s64 	%rd75, %rd8, %rd10;
	max.u64 	%rd76, %rd7, %rd75;
	setp.lt.u64 	%p5, %rd75, %rd7;
	selp.u64 	%rd11, 1, 0, %p5;
	add.s64 	%rd77, %rd75, %rd11;
	sub.s64 	%rd12, %rd76, %rd77;
	and.b64  	%rd78, %rd12, -4294967296;
	setp.ne.s64 	%p6, %rd78, 0;
	@%p6 bra 	$L__BB3_4;
	cvt.u32.u64 	%r12, %rd10;
	cvt.u32.u64 	%r13, %rd12;
	div.u32 	%r14, %r13, %r12;
	cvt.u64.u32 	%rd192, %r14;
	bra.uni 	$L__BB3_5;
$L__BB3_4:
	div.u64 	%rd192, %rd12, %rd10;
$L__BB3_5:
	add.s64 	%rd16, %rd192, %rd11;
	add.s64 	%rd79, %rd16, 1;
	and.b64  	%rd193, %rd79, 3;
	and.b64  	%rd80, %rd16, 3;
	setp.eq.s64 	%p7, %rd80, 3;
	mov.f64 	%fd65, 0d0000000000000000;
	mov.u64 	%rd194, %rd8;
	@%p7 bra 	$L__BB3_10;
$L__BB3_6:
	.pragma "nounroll";
	or.b64  	%rd81, %rd194, %rd9;
	and.b64  	%rd82, %rd81, -4294967296;
	setp.ne.s64 	%p8, %rd82, 0;
	@%p8 bra 	$L__BB3_8;
	cvt.u32.u64 	%r15, %rd9;
	cvt.u32.u64 	%r16, %rd194;
	div.u32 	%r17, %r16, %r15;
	mul.lo.s32 	%r18, %r17, %r15;
	sub.s32 	%r19, %r16, %r18;
	cvt.u64.u32 	%rd195, %r17;
	cvt.u64.u32 	%rd196, %r19;
	bra.uni 	$L__BB3_9;
$L__BB3_8:
	div.s64 	%rd195, %rd194, %rd9;
	mul.lo.s64 	%rd83, %rd195, %rd9;
	sub.s64 	%rd196, %rd194, %rd83;
$L__BB3_9:
	cvt.u32.u64 	%r20, %rd196;
	div.s32 	%r21, %r20, %r5;
	mul.lo.s32 	%r22, %r21, %r5;
	sub.s32 	%r23, %r20, %r22;
	cvt.s64.s32 	%rd90, %rd195;
	cvt.s64.s32 	%rd91, %r21;
	cvt.s64.s32 	%rd92, %r23;
	add.s64 	%rd93, %rd90, %rd3;
	mad.lo.s64 	%rd94, %rd93, %rd4, %rd92;
	shl.b64 	%rd95, %rd94, 3;
	add.s64 	%rd85, %rd58, %rd95;
	// begin inline asm
	ld.global.nc.u64 %rd84, [%rd85];
	// end inline asm
	add.s64 	%rd96, %rd6, %rd91;
	mad.lo.s64 	%rd97, %rd96, %rd4, %rd92;
	shl.b64 	%rd98, %rd97, 3;
	add.s64 	%rd87, %rd60, %rd98;
	// begin inline asm
	ld.global.nc.u64 %rd86, [%rd87];
	// end inline asm
	and.b64  	%rd99, %rd86, %rd84;
	popc.b64 	%r24, %rd99;
	shl.b64 	%rd100, %rd93, 3;
	add.s64 	%rd88, %rd59, %rd100;
	// begin inline asm
	ld.global.nc.f64 %fd19, [%rd88];
	// end inline asm
	shl.b64 	%rd101, %rd96, 3;
	add.s64 	%rd89, %rd61, %rd101;
	// begin inline asm
	ld.global.nc.f64 %fd20, [%rd89];
	// end inline asm
	cvt.rn.f64.u32 	%fd21, %r24;
	mul.f64 	%fd22, %fd19, %fd21;
	fma.rn.f64 	%fd65, %fd20, %fd22, %fd65;
	add.s64 	%rd194, %rd194, %rd10;
	add.s64 	%rd193, %rd193, -1;
	setp.ne.s64 	%p9, %rd193, 0;
	@%p9 bra 	$L__BB3_6;
$L__BB3_10:
	setp.lt.u64 	%p10, %rd16, 3;
	@%p10 bra 	$L__BB3_24;
$L__BB3_11:
	or.b64  	%rd102, %rd194, %rd9;
	and.b64  	%rd103, %rd102, -4294967296;
	setp.ne.s64 	%p11, %rd103, 0;
	@%p11 bra 	$L__BB3_13;
	cvt.u32.u64 	%r25, %rd9;
	cvt.u32.u64 	%r26, %rd194;
	div.u32 	%r27, %r26, %r25;
	mul.lo.s32 	%r28, %r27, %r25;
	sub.s32 	%r29, %r26, %r28;
	cvt.u64.u32 	%rd198, %r27;
	cvt.u64.u32 	%rd199, %r29;
	bra.uni 	$L__BB3_14;
$L__BB3_13:
	div.s64 	%rd198, %rd194, %rd9;
	mul.lo.s64 	%rd104, %rd198, %rd9;
	sub.s64 	%rd199, %rd194, %rd104;
$L__BB3_14:
	cvt.u32.u64 	%r30, %rd199;
	div.s32 	%r31, %r30, %r5;
	mul.lo.s32 	%r32, %r31, %r5;
	sub.s32 	%r33, %r30, %r32;
	cvt.s64.s32 	%rd111, %rd198;
	cvt.s64.s32 	%rd112, %r31;
	cvt.s64.s32 	%rd113, %r33;
	add.s64 	%rd114, %rd111, %rd3;
	mad.lo.s64 	%rd115, %rd114, %rd4, %rd113;
	shl.b64 	%rd116, %rd115, 3;
	add.s64 	%rd106, %rd58, %rd116;
	// begin inline asm
	ld.global.nc.u64 %rd105, [%rd106];
	// end inline asm
	add.s64 	%rd117, %rd6, %rd112;
	mad.lo.s64 	%rd118, %rd117, %rd4, %rd113;
	shl.b64 	%rd119, %rd118, 3;
	add.s64 	%rd108, %rd60, %rd119;
	// begin inline asm
	ld.global.nc.u64 %rd107, [%rd108];
	// end inline asm
	and.b64  	%rd120, %rd107, %rd105;
	popc.b64 	%r34, %rd120;
	shl.b64 	%rd121, %rd114, 3;
	add.s64 	%rd109, %rd59, %rd121;
	// begin inline asm
	ld.global.nc.f64 %fd23, [%rd109];
	// end inline asm
	shl.b64 	%rd122, %rd117, 3;
	add.s64 	%rd110, %rd61, %rd122;
	// begin inline asm
	ld.global.nc.f64 %fd24, [%rd110];
	// end inline asm
	cvt.rn.f64.u32 	%fd25, %r34;
	mul.f64 	%fd26, %fd23, %fd25;
	fma.rn.f64 	%fd6, %fd24, %fd26, %fd65;
	add.s64 	%rd36, %rd194, %rd10;
	or.b64  	%rd123, %rd36, %rd9;
	and.b64  	%rd124, %rd123, -4294967296;
	setp.ne.s64 	%p12, %rd124, 0;
	@%p12 bra 	$L__BB3_16;
	cvt.u32.u64 	%r35, %rd9;
	cvt.u32.u64 	%r36, %rd36;
	div.u32 	%r37, %r36, %r35;
	mul.lo.s32 	%r38, %r37, %r35;
	sub.s32 	%r39, %r36, %r38;
	cvt.u64.u32 	%rd200, %r37;
	cvt.u64.u32 	%rd201, %r39;
	bra.uni 	$L__BB3_17;
$L__BB3_16:
	div.s64 	%rd200, %rd36, %rd9;
	mul.lo.s64 	%rd125, %rd200, %rd9;
	sub.s64 	%rd201, %rd36, %rd125;
$L__BB3_17:
	cvt.u32.u64 	%r40, %rd201;
	div.s32 	%r41, %r40, %r5;
	mul.lo.s32 	%r42, %r41, %r5;
	sub.s32 	%r43, %r40, %r42;
	cvt.s64.s32 	%rd132, %rd200;
	cvt.s64.s32 	%rd133, %r41;
	cvt.s64.s32 	%rd134, %r43;
	add.s64 	%rd135, %rd132, %rd3;
	mad.lo.s64 	%rd136, %rd135, %rd4, %rd134;
	shl.b64 	%rd137, %rd136, 3;
	add.s64 	%rd127, %rd58, %rd137;
	// begin inline asm
	ld.global.nc.u64 %rd126, [%rd127];
	// end inline asm
	add.s64 	%rd138, %rd6, %rd133;
	mad.lo.s64 	%rd139, %rd138, %rd4, %rd134;
	shl.b64 	%rd140, %rd139, 3;
	add.s64 	%rd129, %rd60, %rd140;
	// begin inline asm
	ld.global.nc.u64 %rd128, [%rd129];
	// end inline asm
	and.b64  	%rd141, %rd128, %rd126;
	popc.b64 	%r44, %rd141;
	shl.b64 	%rd142, %rd135, 3;
	add.s64 	%rd130, %rd59, %rd142;
	// begin inline asm
	ld.global.nc.f64 %fd27, [%rd130];
	// end inline asm
	shl.b64 	%rd143, %rd138, 3;
	add.s64 	%rd131, %rd61, %rd143;
	// begin inline asm
	ld.global.nc.f64 %fd28, [%rd131];
	// end inline asm
	cvt.rn.f64.u32 	%fd29, %r44;
	mul.f64 	%fd30, %fd27, %fd29;
	fma.rn.f64 	%fd7, %fd28, %fd30, %fd6;
	add.s64 	%rd43, %rd36, %rd10;
	or.b64  	%rd144, %rd43, %rd9;
	and.b64  	%rd145, %rd144, -4294967296;
	setp.ne.s64 	%p13, %rd145, 0;
	@%p13 bra 	$L__BB3_19;
	cvt.u32.u64 	%r45, %rd9;
	cvt.u32.u64 	%r46, %rd43;
	div.u32 	%r47, %r46, %r45;
	mul.lo.s32 	%r48, %r47, %r45;
	sub.s32 	%r49, %r46, %r48;
	cvt.u64.u32 	%rd202, %r47;
	cvt.u64.u32 	%rd203, %r49;
	bra.uni 	$L__BB3_20;
$L__BB3_19:
	div.s64 	%rd202, %rd43, %rd9;
	mul.lo.s64 	%rd146, %rd202, %rd9;
	sub.s64 	%rd203, %rd43, %rd146;
$L__BB3_20:
	cvt.u32.u64 	%r50, %rd203;
	div.s32 	%r51, %r50, %r5;
	mul.lo.s32 	%r52, %r51, %r5;
	sub.s32 	%r53, %r50, %r52;
	cvt.s64.s32 	%rd153, %rd202;
	cvt.s64.s32 	%rd154, %r51;
	cvt.s64.s32 	%rd155, %r53;
	add.s64 	%rd156, %rd153, %rd3;
	mad.lo.s64 	%rd157, %rd156, %rd4, %rd155;
	shl.b64 	%rd158, %rd157, 3;
	add.s64 	%rd148, %rd58, %rd158;
	// begin inline asm
	ld.global.nc.u64 %rd147, [%rd148];
	// end inline asm
	add.s64 	%rd159, %rd6, %rd154;
	mad.lo.s64 	%rd160, %rd159, %rd4, %rd155;
	shl.b64 	%rd161, %rd160, 3;
	add.s64 	%rd150, %rd60, %rd161;
	// begin inline asm
	ld.global.nc.u64 %rd149, [%rd150];
	// end inline asm
	and.b64  	%rd162, %rd149, %rd147;
	popc.b64 	%r54, %rd162;
	shl.b64 	%rd163, %rd156, 3;
	add.s64 	%rd151, %rd59, %rd163;
	// begin inline asm
	ld.global.nc.f64 %fd31, [%rd151];
	// end inline asm
	shl.b64 	%rd164, %rd159, 3;
	add.s64 	%rd152, %rd61, %rd164;
	// begin inline asm
	ld.global.nc.f64 %fd32, [%rd152];
	// end inline asm
	cvt.rn.f64.u32 	%fd33, %r54;
	mul.f64 	%fd34, %fd31, %fd33;
	fma.rn.f64 	%fd8, %fd32, %fd34, %fd7;
	add.s64 	%rd50, %rd43, %rd10;
	or.b64  	%rd165, %rd50, %rd9;
	and.b64  	%rd166, %rd165, -4294967296;
	setp.ne.s64 	%p14, %rd166, 0;
	@%p14 bra 	$L__BB3_22;
	cvt.u32.u64 	%r55, %rd9;
	cvt.u32.u64 	%r56, %rd50;
	div.u32 	%r57, %r56, %r55;
	mul.lo.s32 	%r58, %r57, %r55;
	sub.s32 	%r59, %r56, %r58;
	cvt.u64.u32 	%rd204, %r57;
	cvt.u64.u32 	%rd205, %r59;
	bra.uni 	$L__BB3_23;
$L__BB3_22:
	div.s64 	%rd204, %rd50, %rd9;
	mul.lo.s64 	%rd167, %rd204, %rd9;
	sub.s64 	%rd205, %rd50, %rd167;
$L__BB3_23:
	cvt.u32.u64 	%r60, %rd205;
	div.s32 	%r61, %r60, %r5;
	mul.lo.s32 	%r62, %r61, %r5;
	sub.s32 	%r63, %r60, %r62;
	cvt.s64.s32 	%rd174, %rd204;
	cvt.s64.s32 	%rd175, %r61;
	cvt.s64.s32 	%rd176, %r63;
	add.s64 	%rd177, %rd174, %rd3;
	mad.lo.s64 	%rd178, %rd177, %rd4, %rd176;
	shl.b64 	%rd179, %rd178, 3;
	add.s64 	%rd169, %rd58, %rd179;
	// begin inline asm
	ld.global.nc.u64 %rd168, [%rd169];
	// end inline asm
	add.s64 	%rd180, %rd6, %rd175;
	mad.lo.s64 	%rd181, %rd180, %rd4, %rd176;
	shl.b64 	%rd182, %rd181, 3;
	add.s64 	%rd171, %rd60, %rd182;
	// begin inline asm
	ld.global.nc.u64 %rd170, [%rd171];
	// end inline asm
	and.b64  	%rd183, %rd170, %rd168;
	popc.b64 	%r64, %rd183;
	shl.b64 	%rd184, %rd177, 3;
	add.s64 	%rd172, %rd59, %rd184;
	// begin inline asm
	ld.global.nc.f64 %fd35, [%rd172];
	// end inline asm
	shl.b64 	%rd185, %rd180, 3;
	add.s64 	%rd173, %rd61, %rd185;
	// begin inline asm
	ld.global.nc.f64 %fd36, [%rd173];
	// end inline asm
	cvt.rn.f64.u32 	%fd37, %r64;
	mul.f64 	%fd38, %fd35, %fd37;
	fma.rn.f64 	%fd65, %fd36, %fd38, %fd8;
	add.s64 	%rd194, %rd50, %rd10;
	setp.lt.s64 	%p15, %rd194, %rd7;
	@%p15 bra 	$L__BB3_11;
$L__BB3_24:
	cvt.u32.u64 	%r85, %rd8;
	// begin inline asm
	mov.b64 {%r65,%r66}, %fd65;
	// end inline asm
	shfl.sync.down.b32	%r68|%p16, %r66, 16, 31, -1;
	shfl.sync.down.b32	%r67|%p17, %r65, 16, 31, -1;
	// begin inline asm
	mov.b64 %fd40, {%r67,%r68};
	// end inline asm
	add.f64 	%fd41, %fd65, %fd40;
	// begin inline asm
	mov.b64 {%r69,%r70}, %fd41;
	// end inline asm
	shfl.sync.down.b32	%r72|%p18, %r70, 8, 31, -1;
	shfl.sync.down.b32	%r71|%p19, %r69, 8, 31, -1;
	// begin inline asm
	mov.b64 %fd42, {%r71,%r72};
	// end inline asm
	add.f64 	%fd43, %fd41, %fd42;
	// begin inline asm
	mov.b64 {%r73,%r74}, %fd43;
	// end inline asm
	shfl.sync.down.b32	%r76|%p20, %r74, 4, 31, -1;
	shfl.sync.down.b32	%r75|%p21, %r73, 4, 31, -1;
	// begin inline asm
	mov.b64 %fd44, {%r75,%r76};
	// end inline asm
	add.f64 	%fd45, %fd43, %fd44;
	// begin inline asm
	mov.b64 {%r77,%r78}, %fd45;
	// end inline asm
	shfl.sync.down.b32	%r80|%p22, %r78, 2, 31, -1;
	shfl.sync.down.b32	%r79|%p23, %r77, 2, 31, -1;
	// begin inline asm
	mov.b64 %fd46, {%r79,%r80};
	// end inline asm
	add.f64 	%fd47, %fd45, %fd46;
	// begin inline asm
	mov.b64 {%r81,%r82}, %fd47;
	// end inline asm
	shfl.sync.down.b32	%r84|%p24, %r82, 1, 31, -1;
	shfl.sync.down.b32	%r83|%p25, %r81, 1, 31, -1;
	// begin inline asm
	mov.b64 %fd48, {%r83,%r84};
	// end inline asm
	add.f64 	%fd11, %fd47, %fd48;
	and.b32  	%r3, %r85, 31;
	setp.ne.s32 	%p26, %r3, 0;
	@%p26 bra 	$L__BB3_26;
	shr.u32 	%r87, %r85, 2;
	mov.u32 	%r88, _ZZ50popcount_weighted_keys_literal_fused_multiq_kernelE8warp_buf;
	add.s32 	%r89, %r88, %r87;
	st.shared.f64 	[%r89], %fd11;
$L__BB3_26:
	bar.sync 	0;
	setp.gt.u32 	%p27, %r85, 31;
	@%p27 bra 	$L__BB3_31;
	mov.u32 	%r91, %ntid.x;
	add.s32 	%r92, %r91, 31;
	shr.u32 	%r93, %r92, 5;
	setp.ge.u32 	%p28, %r3, %r93;
	mov.f64 	%fd66, 0d0000000000000000;
	@%p28 bra 	$L__BB3_29;
	shl.b32 	%r94, %r3, 3;
	mov.u32 	%r95, _ZZ50popcount_weighted_keys_literal_fused_multiq_kernelE8warp_buf;
	add.s32 	%r96, %r95, %r94;
	ld.shared.f64 	%fd66, [%r96];
$L__BB3_29:
	setp.ne.s32 	%p29, %r3, 0;
	// begin inline asm
	mov.b64 {%r97,%r98}, %fd66;
	// end inline asm
	shfl.sync.down.b32	%r100|%p30, %r98, 16, 31, -1;
	shfl.sync.down.b32	%r99|%p31, %r97, 16, 31, -1;
	// begin inline asm
	mov.b64 %fd51, {%r99,%r100};
	// end inline asm
	add.f64 	%fd52, %fd66, %fd51;
	// begin inline asm
	mov.b64 {%r101,%r102}, %fd52;
	// end inline asm
	shfl.sync.down.b32	%r104|%p32, %r102, 8, 31, -1;
	shfl.sync.down.b32	%r103|%p33, %r101, 8, 31, -1;
	// begin inline asm
	mov.b64 %fd53, {%r103,%r104};
	// end inline asm
	add.f64 	%fd54, %fd52, %fd53;
	// begin inline asm
	mov.b64 {%r105,%r106}, %fd54;
	// end inline asm
	shfl.sync.down.b32	%r108|%p34, %r106, 4, 31, -1;
	shfl.sync.down.b32	%r107|%p35, %r105, 4, 31, -1;
	// begin inline asm
	mov.b64 %fd55, {%r107,%r108};
	// end inline asm
	add.f64 	%fd56, %fd54, %fd55;
	// begin inline asm
	mov.b64 {%r109,%r110}, %fd56;
	// end inline asm
	shfl.sync.down.b32	%r112|%p36, %r110, 2, 31, -1;
	shfl.sync.down.b32	%r111|%p37, %r109, 2, 31, -1;
	// begin inline asm
	mov.b64 %fd57, {%r111,%r112};
	// end inline asm
	add.f64 	%fd58, %fd56, %fd57;
	// begin inline asm
	mov.b64 {%r113,%r114}, %fd58;
	// end inline asm
	shfl.sync.down.b32	%r116|%p38, %r114, 1, 31, -1;
	shfl.sync.down.b32	%r115|%p39, %r113, 1, 31, -1;
	// begin inline asm
	mov.b64 %fd59, {%r115,%r116};
	// end inline asm
	add.f64 	%fd14, %fd58, %fd59;
	@%p29 bra 	$L__BB3_31;
	ld.param.u64 	%rd191, [popcount_weighted_keys_literal_fused_multiq_kernel_param_13];
	ld.param.f64 	%fd61, [popcount_weighted_keys_literal_fused_multiq_kernel_param_11];
	mul.f64 	%fd60, %fd61, %fd14;
	cvt.s64.s32 	%rd186, %r7;
	mad.lo.s64 	%rd187, %rd67, %rd186, %rd65;
	cvta.to.global.u64 	%rd188, %rd191;
	shl.b64 	%rd189, %rd187, 3;
	add.s64 	%rd190, %rd188, %rd189;
	st.global.f64 	[%rd190], %fd60;
$L__BB3_31:
	ret;

}
	// .globl	slice_popcount_sum_kernel
.visible .entry slice_popcount_sum_kernel(
	.param .u64 .ptr .align 1 slice_popcount_sum_kernel_param_0,
	.param .u32 slice_popcount_sum_kernel_param_1,
	.param .u32 slice_popcount_sum_kernel_param_2,
	.param .u64 .ptr .align 1 slice_popcount_sum_kernel_param_3
)
{
	.reg .pred 	%p<27>;
	.reg .b32 	%r<59>;
	.reg .b64 	%rd<47>;
	// demoted variable
	.shared .align 8 .b8 _ZZ25slice_popcount_sum_kernelE4smem[256];
	ld.param.u64 	%rd10, [slice_popcount_sum_kernel_param_0];
	ld.param.u32 	%r7, [slice_popcount_sum_kernel_param_1];
	ld.param.u32 	%r6, [slice_popcount_sum_kernel_param_2];
	ld.param.u64 	%rd11, [slice_popcount_sum_kernel_param_3];
	mov.u32 	%r1, %ctaid.x;
	setp.ge.s32 	%p1, %r1, %r7;
	@%p1 bra 	$L__BB4_10;
	mov.u32 	%r2, %tid.x;
	setp.ge.s32 	%p2, %r2, %r6;
	mov.b64 	%rd45, 0;
	@%p2 bra 	$L__BB4_4;
	mul.wide.u32 	%rd1, %r6, %r1;
	mov.u32 	%r3, %ntid.x;
	cvta.to.global.u64 	%rd2, %rd10;
	mov.b64 	%rd45, 0;
	mov.u32 	%r58, %r2;
$L__BB4_3:
	cvt.s64.s32 	%rd14, %r58;
	add.s64 	%rd15, %rd1, %rd14;
	shl.b64 	%rd16, %rd15, 3;
	add.s64 	%rd17, %rd2, %rd16;
	ld.global.nc.u64 	%rd18, [%rd17];
	popc.b64 	%r8, %rd18;
	cvt.u64.u32 	%rd19, %r8;
	add.s64 	%rd45, %rd19, %rd45;
	add.s32 	%r58, %r58, %r3;
	setp.lt.s32 	%p3, %r58, %r6;
	@%p3 bra 	$L__BB4_3;
$L__BB4_4:
	// begin inline asm
	mov.b64 {%r9,%r10}, %rd45;
	// end inline asm
	shfl.sync.down.b32	%r12|%p4, %r10, 16, 31, -1;
	shfl.sync.down.b32	%r11|%p5, %r9, 16, 31, -1;
	// begin inline asm
	mov.b64 %rd21, {%r11,%r12};
	// end inline asm
	add.s64 	%rd22, %rd21, %rd45;
	// begin inline asm
	mov.b64 {%r13,%r14}, %rd22;
	// end inline asm
	shfl.sync.down.b32	%r16|%p6, %r14, 8, 31, -1;
	shfl.sync.down.b32	%r15|%p7, %r13, 8, 31, -1;
	// begin inline asm
	mov.b64 %rd23, {%r15,%r16};
	// end inline asm
	add.s64 	%rd24, %rd23, %rd22;
	// begin inline asm
	mov.b64 {%r17,%r18}, %rd24;
	// end inline asm
	shfl.sync.down.b32	%r20|%p8, %r18, 4, 31, -1;
	shfl.sync.down.b32	%r19|%p9, %r17, 4, 31, -1;
	// begin inline asm
	mov.b64 %rd25, {%r19,%r20};
	// end inline asm
	add.s64 	%rd26, %rd25, %rd24;
	// begin inline asm
	mov.b64 {%r21,%r22}, %rd26;
	// end inline asm
	shfl.sync.down.b32	%r24|%p10, %r22, 2, 31, -1;
	shfl.sync.down.b32	%r23|%p11, %r21, 2, 31, -1;
	// begin inline asm
	mov.b64 %rd27, {%r23,%r24};
	// end inline asm
	add.s64 	%rd28, %rd27, %rd26;
	// begin inline asm
	mov.b64 {%r25,%r26}, %rd28;
	// end inline asm
	shfl.sync.down.b32	%r28|%p12, %r26, 1, 31, -1;
	shfl.sync.down.b32	%r27|%p13, %r25, 1, 31, -1;
	// begin inline asm
	mov.b64 %rd29, {%r27,%r28};
	// end inline asm
	add.s64 	%rd6, %rd29, %rd28;
	and.b32  	%r29, %r2, 31;
	setp.ne.s32 	%p14, %r29, 0;
	@%p14 bra 	$L__BB4_6;
	shr.u32 	%r30, %r2, 2;
	mov.u32 	%r31, _ZZ25slice_popcount_sum_kernelE4smem;
	add.s32 	%r32, %r31, %r30;
	st.shared.u64 	[%r32], %rd6;
$L__BB4_6:
	bar.sync 	0;
	mov.u32 	%r33, %ntid.x;
	shr.u32 	%r34, %r33, 5;
	setp.ge.u32 	%p15, %r2, %r34;
	mov.b64 	%rd46, 0;
	@%p15 bra 	$L__BB4_8;
	shl.b32 	%r35, %r2, 3;
	mov.u32 	%r36, _ZZ25slice_popcount_sum_kernelE4smem;
	add.s32 	%r37, %r36, %r35;
	ld.shared.u64 	%rd46, [%r37];
$L__BB4_8:
	// begin inline asm
	mov.b64 {%r38,%r39}, %rd46;
	// end inline asm
	shfl.sync.down.b32	%r41|%p16, %r39, 16, 31, -1;
	shfl.sync.down.b32	%r40|%p17, %r38, 16, 31, -1;
	// begin inline asm
	mov.b64 %rd32, {%r40,%r41};
	// end inline asm
	add.s64 	%rd33, %rd32, %rd46;
	// begin inline asm
	mov.b64 {%r42,%r43}, %rd33;
	// end inline asm
	shfl.sync.down.b32	%r45|%p18, %r43, 8, 31, -1;
	shfl.sync.down.b32	%r44|%p19, %r42, 8, 31, -1;
	// begin inline asm
	mov.b64 %rd34, {%r44,%r45};
	// end inline asm
	add.s64 	%rd35, %rd34, %rd33;
	// begin inline asm
	mov.b64 {%r46,%r47}, %rd35;
	// end inline asm
	shfl.sync.down.b32	%r49|%p20, %r47, 4, 31, -1;
	shfl.sync.down.b32	%r48|%p21, %r46, 4, 31, -1;
	// begin inline asm
	mov.b64 %rd36, {%r48,%r49};
	// end inline asm
	add.s64 	%rd37, %rd36, %rd35;
	// begin inline asm
	mov.b64 {%r50,%r51}, %rd37;
	// end inline asm
	shfl.sync.down.b32	%r53|%p22, %r51, 2, 31, -1;
	shfl.sync.down.b32	%r52|%p23, %r50, 2, 31, -1;
	// begin inline asm
	mov.b64 %rd38, {%r52,%r53};
	// end inline asm
	add.s64 	%rd39, %rd38, %rd37;
	// begin inline asm
	mov.b64 {%r54,%r55}, %rd39;
	// end inline asm
	shfl.sync.down.b32	%r57|%p24, %r55, 1, 31, -1;
	shfl.sync.down.b32	%r56|%p25, %r54, 1, 31, -1;
	// begin inline asm
	mov.b64 %rd40, {%r56,%r57};
	// end inline asm
	add.s64 	%rd9, %rd40, %rd39;
	setp.ne.s32 	%p26, %r2, 0;
	@%p26 bra 	$L__BB4_10;
	cvta.to.global.u64 	%rd41, %rd11;
	mul.wide.u32 	%rd42, %r1, 8;
	add.s64 	%rd43, %rd41, %rd42;
	st.global.u64 	[%rd43], %rd9;
$L__BB4_10:
	ret;

}
	// .globl	compress_flags_from_density_kernel
.visible .entry compress_flags_from_density_kernel(
	.param .u64 .ptr .align 1 compress_flags_from_density_kernel_param_0,
	.param .u32 compress_flags_from_density_kernel_param_1,
	.param .u32 compress_flags_from_density_kernel_param_2,
	.param .f64 compress_flags_from_density_kernel_param_3,
	.param .u64 .ptr .align 1 compress_flags_from_density_kernel_param_4
)
{
	.reg .pred 	%p<24>;
	.reg .b32 	%r<32>;
	.reg .b64 	%rd<10>;
	.reg .b64 	%fd<39>;

	ld.param.u64 	%rd1, [compress_flags_from_density_kernel_param_0];
	ld.param.u32 	%r7, [compress_flags_from_density_kernel_param_1];
	ld.param.u32 	%r6, [compress_flags_from_density_kernel_param_2];
	ld.param.f64 	%fd15, [compress_flags_from_density_kernel_param_3];
	ld.param.u64 	%rd2, [compress_flags_from_density_kernel_param_4];
	mov.u32 	%r8, %ctaid.x;
	mov.u32 	%r9, %ntid.x;
	mov.u32 	%r10, %tid.x;
	mad.lo.s32 	%r1, %r8, %r9, %r10;
	setp.ge.s32 	%p1, %r1, %r7;
	@%p1 bra 	$L__BB5_10;
	cvt.rn.f64.s32 	%fd17, %r6;
	mul.f64 	%fd1, %fd17, 0d4050000000000000;
	setp.leu.f64 	%p2, %fd1, 0d0000000000000000;
	mov.f64 	%fd35, 0d0000000000000000;
	@%p2 bra 	$L__BB5_3;
	cvta.to.global.u64 	%rd3, %rd1;
	mul.wide.s32 	%rd4, %r1, 8;
	add.s64 	%rd5, %rd3, %rd4;
	ld.global.nc.u64 	%rd6, [%rd5];
	cvt.rn.f64.u64 	%fd18, %rd6;
	div.rn.f64 	%fd35, %fd18, %fd1;
$L__BB5_3:
	setp.gt.f64 	%p3, %fd35, 0d3FF0000000000000;
	selp.f64 	%fd4, 0d3FF0000000000000, %fd35, %p3;
	mov.f64 	%fd19, 0d3FF0000000000000;
	sub.f64 	%fd5, %fd19, %fd4;
	{
	.reg .b32 %temp; 
	mov.b64 	{%temp, %r2}, %fd5;
	}
	mov.f64 	%fd20, 0d4060000000000000;
	{
	.reg .b32 %temp; 
	mov.b64 	{%temp, %r11}, %fd20;
	}
	and.b32  	%r4, %r11, 2146435072;
	setp.eq.s32 	%p4, %r4, 1071644672;
	abs.f64 	%fd6, %fd5;
	{ // callseq 0, 0
	.param .b64 param0;
	st.param.f64 	[param0], %fd6;
	.param .b64 retval0;
	call.uni (retval0), 
	__internal_accurate_pow, 
	(
	param0
	);
	ld.param.f64 	%fd21, [retval0];
	} // callseq 0
	setp.lt.s32 	%p5, %r2, 0;
	neg.f64 	%fd23, %fd21;
	selp.f64 	%fd24, %fd23, %fd21, %p4;
	selp.f64 	%fd37, %fd24, %fd21, %p5;
	setp.neu.f64 	%p6, %fd5, 0d0000000000000000;
	@%p6 bra 	$L__BB5_5;
	setp.eq.s32 	%p7, %r4, 1071644672;
	selp.b32 	%r12, %r2, 0, %p7;
	setp.lt.s32 	%p8, %r11, 0;
	or.b32  	%r13, %r12, 2146435072;
	selp.b32 	%r14, %r13, %r12, %p8;
	mov.b32 	%r15, 0;
	mov.b64 	%fd37, {%r15, %r14};
$L__BB5_5:
	add.f64 	%fd25, %fd5, 0d4060000000000000;
	{
	.reg .b32 %temp; 
	mov.b64 	{%temp, %r16}, %fd25;
	}
	and.b32  	%r17, %r16, 2146435072;
	setp.ne.s32 	%p9, %r17, 2146435072;
	setp.neu.f64 	%p10, %fd6, 0d7FF0000000000000;
	or.pred  	%p11, %p10, %p9;
	@%p11 bra 	$L__BB5_7;
	setp.lt.s32 	%p12, %r2, 0;
	setp.eq.s32 	%p13, %r4, 1071644672;
	setp.lt.s32 	%p14, %r11, 0;
	selp.b32 	%r19, 0, 2146435072, %p14;
	and.b32  	%r20, %r11, 2147483647;
	setp.ne.s32 	%p15, %r20, 1071644672;
	or.b32  	%r21, %r19, -2147483648;
	selp.b32 	%r22, %r21, %r19, %p15;
	selp.b32 	%r23, %r22, %r19, %p13;
	selp.b32 	%r24, %r23, %r19, %p12;
	mov.b32 	%r25, 0;
	mov.b64 	%fd37, {%r25, %r24};
$L__BB5_7:
	setp.eq.s32 	%p16, %r4, 1071644672;
	{
	.reg .b32 %temp; 
	mov.b64 	{%temp, %r5}, %fd4;
	}
	{ // callseq 1, 0
	.param .b64 param0;
	st.param.f64 	[param0], %fd4;
	.param .b64 retval0;
	call.uni (retval0), 
	__internal_accurate_pow, 
	(
	param0
	);
	ld.param.f64 	%fd26, [retval0];
	} // callseq 1
	setp.lt.s32 	%p17, %r5, 0;
	neg.f64 	%fd28, %fd26;
	selp.f64 	%fd29, %fd28, %fd26, %p16;
	selp.f64 	%fd38, %fd29, %fd26, %p17;
	setp.neu.f64 	%p18, %fd4, 0d0000000000000000;
	@%p18 bra 	$L__BB5_9;
	setp.eq.s32 	%p19, %r4, 1071644672;
	selp.b32 	%r27, %r5, 0, %p19;
	setp.lt.s32 	%p20, %r11, 0;
	or.b32  	%r28, %r27, 2146435072;
	selp.b32 	%r29, %r28, %r27, %p20;
	mov.b32 	%r30, 0;
	mov.b64 	%fd38, {%r30, %r29};
$L__BB5_9:
	setp.eq.f64 	%p21, %fd5, 0d3FF0000000000000;
	setp.eq.f64 	%p22, %fd4, 0d3FF0000000000000;
	selp.f64 	%fd30, 0d3FF0000000000000, %fd38, %p22;
	mov.f64 	%fd31, 0d3FF0000000000000;
	sub.f64 	%fd32, %fd31, %fd37;
	selp.f64 	%fd33, 0d0000000000000000, %fd32, %p21;
	sub.f64 	%fd34, %fd33, %fd30;
	setp.le.f64 	%p23, %fd34, %fd15;
	selp.u32 	%r31, 1, 0, %p23;
	cvta.to.global.u64 	%rd7, %rd2;
	mul.wide.s32 	%rd8, %r1, 4;
	add.s64 	%rd9, %rd7, %rd8;
	st.global.u32 	[%rd9], %r31;
$L__BB5_10:
	ret;

}
	// .globl	ewah_size_kernel
.visible .entry ewah_size_kernel(
	.param .u64 .ptr .align 1 ewah_size_kernel_param_0,
	.param .u32 ewah_size_kernel_param_1,
	.param .u32 ewah_size_kernel_param_2,
	.param .u64 .ptr .align 1 ewah_size_kernel_param_3,
	.param .u64 .ptr .align 1 ewah_size_kernel_param_4
)
{
	.reg .pred 	%p<16>;
	.reg .b32 	%r<27>;
	.reg .b64 	%rd<39>;

	ld.param.u64 	%rd12, [ewah_size_kernel_param_0];
	ld.param.u32 	%r15, [ewah_size_kernel_param_1];
	ld.param.u32 	%r14, [ewah_size_kernel_param_2];
	ld.param.u64 	%rd13, [ewah_size_kernel_param_3];
	ld.param.u64 	%rd14, [ewah_size_kernel_param_4];
	mov.u32 	%r1, %ctaid.x;
	setp.ge.s32 	%p1, %r1, %r15;
	mov.u32 	%r16, %tid.x;
	setp.ne.s32 	%p2, %r16, 0;
	or.pred  	%p3, %p2, %p1;
	@%p3 bra 	$L__BB6_17;
	cvta.to.global.u64 	%rd1, %rd13;
	cvta.to.global.u64 	%rd2, %rd12;
	cvt.u64.u32 	%rd3, %r1;
	setp.lt.s32 	%p4, %r14, 1;
	mov.b64 	%rd38, 0;
	@%p4 bra 	$L__BB6_16;
	cvt.s64.s32 	%rd17, %r14;
	mul.lo.s64 	%rd18, %rd17, %rd3;
	shl.b64 	%rd19, %rd18, 3;
	add.s64 	%rd4, %rd2, %rd19;
	shl.b64 	%rd20, %rd3, 2;
	add.s64 	%rd21, %rd1, %rd20;
	ld.global.nc.u32 	%r2, [%rd21];
	mov.b64 	%rd38, 0;
	mov.b32 	%r22, 0;
$L__BB6_3:
	setp.eq.s32 	%p5, %r2, 0;
	@%p5 bra 	$L__BB6_9;
	mul.wide.s32 	%rd22, %r22, 8;
	add.s64 	%rd23, %rd4, %rd22;
	ld.global.nc.u64 	%rd6, [%rd23];
	add.s64 	%rd24, %rd6, 1;
	setp.gt.u64 	%p6, %rd24, 1;
	@%p6 bra 	$L__BB6_9;
	setp.ge.s32 	%p7, %r22, %r14;
	@%p7 bra 	$L__BB6_9;
	setp.eq.s64 	%p8, %rd6, -1;
	selp.s64 	%rd7, -1, 0, %p8;
	mov.u32 	%r21, %r22;
$L__BB6_7:
	mul.wide.s32 	%rd25, %r21, 8;
	add.s64 	%rd26, %rd4, %rd25;
	ld.global.nc.u64 	%rd27, [%rd26];
	setp.ne.s64 	%p9, %rd27, %rd7;
	mov.u32 	%r22, %r21;
	@%p9 bra 	$L__BB6_9;
	add.s32 	%r21, %r21, 1;
	setp.ne.s32 	%p10, %r21, %r14;
	mov.u32 	%r22, %r14;
	@%p10 bra 	$L__BB6_7;
$L__BB6_9:
	setp.le.s32 	%p11, %r14, %r22;
	mov.b64 	%rd37, 1;
	@%p11 bra 	$L__BB6_15;
	sub.s32 	%r7, %r14, %r22;
	mov.b32 	%r23, 0;
$L__BB6_11:
	setp.eq.s32 	%p12, %r2, 0;
	add.s32 	%r24, %r23, %r22;
	@%p12 bra 	$L__BB6_13;
	mul.wide.s32 	%rd29, %r24, 8;
	add.s64 	%rd30, %rd4, %rd29;
	ld.global.nc.u64 	%rd31, [%rd30];
	add.s64 	%rd32, %rd31, 1;
	setp.lt.u64 	%p13, %rd32, 2;
	mov.u32 	%r25, %r23;
	@%p13 bra 	$L__BB6_14;
$L__BB6_13:
	add.s32 	%r23, %r23, 1;
	setp.ne.s32 	%p14, %r23, %r7;
	mov.u32 	%r24, %r14;
	mov.u32 	%r25, %r7;
	@%p14 bra 	$L__BB6_11;
$L__BB6_14:
	add.s32 	%r19, %r25, 1;
	cvt.u64.u32 	%rd37, %r19;
	mov.u32 	%r22, %r24;
$L__BB6_15:
	add.s64 	%rd38, %rd38, %rd37;
	setp.lt.s32 	%p15, %r22, %r14;
	@%p15 bra 	$L__BB6_3;
$L__BB6_16:
	cvta.to.global.u64 	%rd33, %rd14;
	shl.b64 	%rd34, %rd3, 3;
	add.s64 	%rd35, %rd33, %rd34;
	st.global.u64 	[%rd35], %rd38;
$L__BB6_17:
	ret;

}
	// .globl	ewah_emit_kernel
.visible .entry ewah_emit_kernel(
	.param .u64 .ptr .align 1 ewah_emit_kernel_param_0,
	.param .u32 ewah_emit_kernel_param_1,
	.param .u32 ewah_emit_kernel_param_2,
	.param .u64 .ptr .align 1 ewah_emit_kernel_param_3,
	.param .u64 .ptr .align 1 ewah_emit_kernel_param_4,
	.param .u64 .ptr .align 1 ewah_emit_kernel_param_5,
	.param .u64 .ptr .align 1 ewah_emit_kernel_param_6
)
{
	.reg .pred 	%p<23>;
	.reg .b32 	%r<41>;
	.reg .b64 	%rd<88>;

	ld.param.u64 	%rd30, [ewah_emit_kernel_param_0];
	ld.param.u32 	%r23, [ewah_emit_kernel_param_1];
	ld.param.u32 	%r22, [ewah_emit_kernel_param_2];
	ld.param.u64 	%rd31, [ewah_emit_kernel_param_3];
	ld.param.u64 	%rd32, [ewah_emit_kernel_param_4];
	ld.param.u64 	%rd34, [ewah_emit_kernel_param_5];
	ld.param.u64 	%rd33, [ewah_emit_kernel_param_6];
	cvta.to.global.u64 	%rd1, %rd34;
	mov.u32 	%r1, %ctaid.x;
	setp.ge.s32 	%p1, %r1, %r23;
	mov.u32 	%r24, %tid.x;
	setp.ne.s32 	%p2, %r24, 0;
	or.pred  	%p3, %p2, %p1;
	@%p3 bra 	$L__BB7_25;
	cvta.to.global.u64 	%rd35, %rd32;
	cvta.to.global.u64 	%rd2, %rd31;
	cvt.u64.u32 	%rd3, %r1;
	mul.wide.u32 	%rd36, %r1, 8;
	add.s64 	%rd37, %rd35, %rd36;
	ld.global.nc.u64 	%rd4, [%rd37];
	setp.lt.s32 	%p4, %r22, 1;
	mov.u64 	%rd81, %rd4;
	@%p4 bra 	$L__BB7_24;
	cvta.to.global.u64 	%rd38, %rd30;
	cvt.s64.s32 	%rd39, %r22;
	mul.lo.s64 	%rd40, %rd39, %rd3;
	shl.b64 	%rd41, %rd40, 3;
	add.s64 	%rd5, %rd41, %rd38;
	shl.b64 	%rd42, %rd3, 2;
	add.s64 	%rd43, %rd2, %rd42;
	ld.global.nc.u32 	%r2, [%rd43];
	add.s64 	%rd6, %rd5, 16;
	add.s64 	%rd7, %rd1, 32;
	mov.b32 	%r32, 0;
	mov.u64 	%rd81, %rd4;
	bra.uni 	$L__BB7_8;
$L__BB7_3:
	setp.eq.s32 	%p19, %r15, 0;
	mov.u64 	%rd81, %rd86;
	@%p19 bra 	$L__BB7_7;
	add.s32 	%r30, %r31, %r35;
	mul.wide.s32 	%rd70, %r30, 8;
	add.s64 	%rd10, %rd5, %rd70;
	ld.global.nc.u64 	%rd71, [%rd10];
	shl.b64 	%rd72, %rd86, 3;
	add.s64 	%rd11, %rd1, %rd72;
	st.global.u64 	[%rd11], %rd71;
	add.s64 	%rd81, %rd86, 1;
	setp.eq.s32 	%p20, %r15, 1;
	@%p20 bra 	$L__BB7_7;
	ld.global.nc.u64 	%rd73, [%rd10+8];
	st.global.u64 	[%rd11+8], %rd73;
	add.s64 	%rd81, %rd86, 2;
	setp.eq.s32 	%p21, %r15, 2;
	@%p21 bra 	$L__BB7_7;
	ld.global.nc.u64 	%rd74, [%rd10+16];
	st.global.u64 	[%rd11+16], %rd74;
	add.s64 	%rd81, %rd86, 3;
$L__BB7_7:
	setp.ge.s32 	%p22, %r32, %r22;
	@%p22 bra 	$L__BB7_24;
$L__BB7_8:
	setp.eq.s32 	%p5, %r2, 0;
	mov.b64 	%rd83, 0;
	mov.u32 	%r35, %r32;
	mov.u64 	%rd84, %rd83;
	@%p5 bra 	$L__BB7_15;
	mul.wide.s32 	%rd46, %r32, 8;
	add.s64 	%rd47, %rd5, %rd46;
	ld.global.nc.u64 	%rd17, [%rd47];
	add.s64 	%rd48, %rd17, 1;
	setp.gt.u64 	%p6, %rd48, 1;
	@%p6 bra 	$L__BB7_15;
	setp.ge.s32 	%p7, %r32, %r22;
	mov.u32 	%r35, %r32;
	@%p7 bra 	$L__BB7_14;
	setp.eq.s64 	%p8, %rd17, -1;
	selp.s64 	%rd18, -1, 0, %p8;
	mov.u32 	%r33, %r32;
$L__BB7_12:
	mul.wide.s32 	%rd49, %r33, 8;
	add.s64 	%rd50, %rd5, %rd49;
	ld.global.nc.u64 	%rd51, [%rd50];
	setp.ne.s64 	%p9, %rd51, %rd18;
	mov.u32 	%r35, %r33;
	@%p9 bra 	$L__BB7_14;
	add.s32 	%r33, %r33, 1;
	setp.ne.s32 	%p10, %r33, %r22;
	mov.u32 	%r35, %r22;
	@%p10 bra 	$L__BB7_12;
$L__BB7_14:
	setp.eq.s64 	%p11, %rd17, -1;
	sub.s32 	%r26, %r35, %r32;
	selp.u64 	%rd84, 1, 0, %p11;
	mul.wide.u32 	%rd83, %r26, 2;
$L__BB7_15:
	setp.le.s32 	%p12, %r22, %r35;
	mov.b32 	%r38, 0;
	mov.u32 	%r32, %r35;
	@%p12 bra 	$L__BB7_20;
	sub.s32 	%r9, %r22, %r35;
	mov.b32 	%r36, 0;
$L__BB7_17:
	setp.eq.s32 	%p13, %r2, 0;
	add.s32 	%r32, %r36, %r35;
	@%p13 bra 	$L__BB7_19;
	mul.wide.s32 	%rd52, %r32, 8;
	add.s64 	%rd53, %rd5, %rd52;
	ld.global.nc.u64 	%rd54, [%rd53];
	add.s64 	%rd55, %rd54, 1;
	setp.lt.u64 	%p14, %rd55, 2;
	mov.u32 	%r38, %r36;
	@%p14 bra 	$L__BB7_20;
$L__BB7_19:
	add.s32 	%r36, %r36, 1;
	setp.ne.s32 	%p15, %r36, %r9;
	mov.u32 	%r32, %r22;
	mov.u32 	%r38, %r9;
	@%p15 bra 	$L__BB7_17;
$L__BB7_20:
	or.b64  	%rd56, %rd84, %rd83;
	cvt.u64.u32 	%rd57, %r38;
	shl.b64 	%rd58, %rd57, 33;
	or.b64  	%rd59, %rd56, %rd58;
	shl.b64 	%rd60, %rd81, 3;
	add.s64 	%rd61, %rd1, %rd60;
	st.global.u64 	[%rd61], %rd59;
	add.s64 	%rd81, %rd81, 1;
	setp.eq.s32 	%p16, %r38, 0;
	@%p16 bra 	$L__BB7_7;
	and.b32  	%r15, %r38, 3;
	setp.lt.u32 	%p17, %r38, 4;
	mov.b32 	%r31, 0;
	mov.u64 	%rd86, %rd81;
	@%p17 bra 	$L__BB7_3;
	and.b32  	%r31, %r38, -4;
	neg.s32 	%r39, %r31;
	add.s64 	%rd85, %rd7, %rd60;
	mov.u32 	%r40, %r35;
	mov.u64 	%rd86, %rd81;
$L__BB7_23:
	mul.wide.s32 	%rd64, %r40, 8;
	add.s64 	%rd65, %rd6, %rd64;
	ld.global.nc.u64 	%rd66, [%rd65+-16];
	st.global.u64 	[%rd85+-24], %rd66;
	ld.global.nc.u64 	%rd67, [%rd65+-8];
	st.global.u64 	[%rd85+-16], %rd67;
	ld.global.nc.u64 	%rd68, [%rd65];
	st.global.u64 	[%rd85+-8], %rd68;
	ld.global.nc.u64 	%rd69, [%rd65+8];
	st.global.u64 	[%rd85], %rd69;
	add.s64 	%rd86, %rd86, 4;
	add.s32 	%r40, %r40, 4;
	add.s32 	%r39, %r39, 4;
	add.s64 	%rd85, %rd85, 32;
	setp.eq.s32 	%p18, %r39, 0;
	@%p18 bra 	$L__BB7_3;
	bra.uni 	$L__BB7_23;
$L__BB7_24:
	sub.s64 	%rd75, %rd81, %rd4;
	cvta.to.global.u64 	%rd76, %rd33;
	shl.b64 	%rd77, %rd3, 2;
	add.s64 	%rd78, %rd76, %rd77;
	st.global.u32 	[%rd78], %rd75;
$L__BB7_25:
	ret;

}
.func  (.param .b64 func_retval0) __internal_accurate_pow(
	.param .b64 __internal_accurate_pow_param_0
)
{
	.reg .pred 	%p<8>;
	.reg .b32 	%r<49>;
	.reg .b32 	%f<3>;
	.reg .b64 	%fd<109>;

	ld.param.f64 	%fd10, [__internal_accurate_pow_param_0];
	{
	.reg .b32 %temp; 
	mov.b64 	{%temp, %r46}, %fd10;
	}
	{
	.reg .b32 %temp; 
	mov.b64 	{%r45, %temp}, %fd10;
	}
	shr.u32 	%r47, %r46, 20;
	setp.gt.u32 	%p1, %r46, 1048575;
	@%p1 bra 	$L__BB8_2;
	mul.f64 	%fd11, %fd10, 0d4350000000000000;
	{
	.reg .b32 %temp; 
	mov.b64 	{%temp, %r46}, %fd11;
	}
	{
	.reg .b32 %temp; 
	mov.b64 	{%r45, %temp}, %fd11;
	}
	shr.u32 	%r16, %r46, 20;
	add.s32 	%r47, %r16, -54;
$L__BB8_2:
	add.s32 	%r48, %r47, -1023;
	and.b32  	%r17, %r46, -2146435073;
	or.b32  	%r18, %r17, 1072693248;
	mov.b64 	%fd107, {%r45, %r18};
	setp.lt.u32 	%p2, %r18, 1073127583;
	@%p2 bra 	$L__BB8_4;
	{
	.reg .b32 %temp; 
	mov.b64 	{%r19, %temp}, %fd107;
	}
	{
	.reg .b32 %temp; 
	mov.b64 	{%temp, %r20}, %fd107;
	}
	add.s32 	%r21, %r20, -1048576;
	mov.b64 	%fd107, {%r19, %r21};
	add.s32 	%r48, %r47, -1022;
$L__BB8_4:
	add.f64 	%fd12, %fd107, 0dBFF0000000000000;
	add.f64 	%fd13, %fd107, 0d3FF0000000000000;
	rcp.approx.ftz.f64 	%fd14, %fd13;
	neg.f64 	%fd15, %fd13;
	fma.rn.f64 	%fd16, %fd15, %fd14, 0d3FF0000000000000;
	fma.rn.f64 	%fd17, %fd16, %fd16, %fd16;
	fma.rn.f64 	%fd18, %fd17, %fd14, %fd14;
	mul.f64 	%fd19, %fd12, %fd18;
	fma.rn.f64 	%fd20, %fd12, %fd18, %fd19;
	mul.f64 	%fd21, %fd20, %fd20;
	fma.rn.f64 	%fd22, %fd21, 0d3EB0F5FF7D2CAFE2, 0d3ED0F5D241AD3B5A;
	fma.rn.f64 	%fd23, %fd22, %fd21, 0d3EF3B20A75488A3F;
	fma.rn.f64 	%fd24, %fd23, %fd21, 0d3F1745CDE4FAECD5;
	fma.rn.f64 	%fd25, %fd24, %fd21, 0d3F3C71C7258A578B;
	fma.rn.f64 	%fd26, %fd25, %fd21, 0d3F6249249242B910;
	fma.rn.f64 	%fd27, %fd26, %fd21, 0d3F89999999999DFB;
	sub.f64 	%fd28, %fd12, %fd20;
	add.f64 	%fd29, %fd28, %fd28;
	neg.f64 	%fd30, %fd20;
	fma.rn.f64 	%fd31, %fd30, %fd12, %fd29;
	mul.f64 	%fd32, %fd18, %fd31;
	fma.rn.f64 	%fd33, %fd21, %fd27, 0d3FB5555555555555;
	mov.f64 	%fd34, 0d3FB5555555555555;
	sub.f64 	%fd35, %fd34, %fd33;
	fma.rn.f64 	%fd36, %fd21, %fd27, %fd35;
	add.f64 	%fd37, %fd36, 0dBC46A4CB00B9E7B0;
	add.f64 	%fd38, %fd33, %fd37;
	sub.f64 	%fd39, %fd33, %fd38;
	add.f64 	%fd40, %fd37, %fd39;
	mul.rn.f64 	%fd41, %fd20, %fd20;
	neg.f64 	%fd42, %fd41;
	fma.rn.f64 	%fd43, %fd20, %fd20, %fd42;
	{
	.reg .b32 %temp; 
	mov.b64 	{%r22, %temp}, %fd32;
	}
	{
	.reg .b32 %temp; 
	mov.b64 	{%temp, %r23}, %fd32;
	}
	add.s32 	%r24, %r23, 1048576;
	mov.b64 	%fd44, {%r22, %r24};
	fma.rn.f64 	%fd45, %fd20, %fd44, %fd43;
	mul.rn.f64 	%fd46, %fd41, %fd20;
	neg.f64 	%fd47, %fd46;
	fma.rn.f64 	%fd48, %fd41, %fd20, %fd47;
	fma.rn.f64 	%fd49, %fd41, %fd32, %fd48;
	fma.rn.f64 	%fd50, %fd45, %fd20, %fd49;
	mul.rn.f64 	%fd51, %fd38, %fd46;
	neg.f64 	%fd52, %fd51;
	fma.rn.f64 	%fd53, %fd38, %fd46, %fd52;
	fma.rn.f64 	%fd54, %fd38, %fd50, %fd53;
	fma.rn.f64 	%fd55, %fd40, %fd46, %fd54;
	add.f64 	%fd56, %fd51, %fd55;
	sub.f64 	%fd57, %fd51, %fd56;
	add.f64 	%fd58, %fd55, %fd57;
	add.f64 	%fd59, %fd20, %fd56;
	sub.f64 	%fd60, %fd20, %fd59;
	add.f64 	%fd61, %fd56, %fd60;
	add.f64 	%fd62, %fd58, %fd61;
	add.f64 	%fd63, %fd32, %fd62;
	add.f64 	%fd64, %fd59, %fd63;
	sub.f64 	%fd65, %fd59, %fd64;
	add.f64 	%fd66, %fd63, %fd65;
	xor.b32  	%r25, %r48, -2147483648;
	mov.b32 	%r26, 1127219200;
	mov.b64 	%fd67, {%r25, %r26};
	mov.b32 	%r27, -2147483648;
	mov.b64 	%fd68, {%r27, %r26};
	sub.f64 	%fd69, %fd67, %fd68;
	fma.rn.f64 	%fd70, %fd69, 0d3FE62E42FEFA39EF, %fd64;
	fma.rn.f64 	%fd71, %fd69, 0dBFE62E42FEFA39EF, %fd70;
	sub.f64 	%fd72, %fd71, %fd64;
	sub.f64 	%fd73, %fd66, %fd72;
	fma.rn.f64 	%fd74, %fd69, 0d3C7ABC9E3B39803F, %fd73;
	add.f64 	%fd75, %fd70, %fd74;
	sub.f64 	%fd76, %fd70, %fd75;
	add.f64 	%fd77, %fd74, %fd76;
	mov.f64 	%fd78, 0d4060000000000000;
	{
	.reg .b32 %temp; 
	mov.b64 	{%temp, %r28}, %fd78;
	}
	{
	.reg .b32 %temp; 
	mov.b64 	{%r29, %temp}, %fd78;
	}
	shl.b32 	%r30, %r28, 1;
	setp.gt.u32 	%p3, %r30, -33554433;
	and.b32  	%r31, %r28, -15728641;
	selp.b32 	%r32, %r31, %r28, %p3;
	mov.b64 	%fd79, {%r29, %r32};
	mul.rn.f64 	%fd80, %fd75, %fd79;
	neg.f64 	%fd81, %fd80;
	fma.rn.f64 	%fd82, %fd75, %fd79, %fd81;
	fma.rn.f64 	%fd83, %fd77, %fd79, %fd82;
	add.f64 	%fd4, %fd80, %fd83;
	sub.f64 	%fd84, %fd80, %fd4;
	add.f64 	%fd5, %fd83, %fd84;
	fma.rn.f64 	%fd85, %fd4, 0d3FF71547652B82FE, 0d4338000000000000;
	{
	.reg .b32 %temp; 
	mov.b64 	{%r13, %temp}, %fd85;
	}
	mov.f64 	%fd86, 0dC338000000000000;
	add.rn.f64 	%fd87, %fd85, %fd86;
	fma.rn.f64 	%fd88, %fd87, 0dBFE62E42FEFA39EF, %fd4;
	fma.rn.f64 	%fd89, %fd87, 0dBC7ABC9E3B39803F, %fd88;
	fma.rn.f64 	%fd90, %fd89, 0d3E5ADE1569CE2BDF, 0d3E928AF3FCA213EA;
	fma.rn.f64 	%fd91, %fd90, %fd89, 0d3EC71DEE62401315;
	fma.rn.f64 	%fd92, %fd91, %fd89, 0d3EFA01997C89EB71;
	fma.rn.f64 	%fd93, %fd92, %fd89, 0d3F2A01A014761F65;
	fma.rn.f64 	%fd94, %fd93, %fd89, 0d3F56C16C1852B7AF;
	fma.rn.f64 	%fd95, %fd94, %fd89, 0d3F81111111122322;
	fma.rn.f64 	%fd96, %fd95, %fd89, 0d3FA55555555502A1;
	fma.rn.f64 	%fd97, %fd96, %fd89, 0d3FC5555555555511;
	fma.rn.f64 	%fd98, %fd97, %fd89, 0d3FE000000000000B;
	fma.rn.f64 	%fd99, %fd98, %fd89, 0d3FF0000000000000;
	fma.rn.f64 	%fd100, %fd99, %fd89, 0d3FF0000000000000;
	{
	.reg .b32 %temp; 
	mov.b64 	{%r14, %temp}, %fd100;
	}
	{
	.reg .b32 %temp; 
	mov.b64 	{%temp, %r15}, %fd100;
	}
	shl.b32 	%r33, %r13, 20;
	add.s32 	%r34, %r33, %r15;
	mov.b64 	%fd108, {%r14, %r34};
	{
	.reg .b32 %temp; 
	mov.b64 	{%temp, %r35}, %fd4;
	}
	mov.b32 	%f2, %r35;
	abs.f32 	%f1, %f2;
	setp.lt.f32 	%p4, %f1, 0f4086232B;
	@%p4 bra 	$L__BB8_7;
	setp.lt.f64 	%p5, %fd4, 0d0000000000000000;
	add.f64 	%fd101, %fd4, 0d7FF0000000000000;
	selp.f64 	%fd108, 0d0000000000000000, %fd101, %p5;
	setp.geu.f32 	%p6, %f1, 0f40874800;
	@%p6 bra 	$L__BB8_7;
	shr.u32 	%r36, %r13, 31;
	add.s32 	%r37, %r13, %r36;
	shr.s32 	%r38, %r37, 1;
	shl.b32 	%r39, %r38, 20;
	add.s32 	%r40, %r15, %r39;
	mov.b64 	%fd102, {%r14, %r40};
	sub.s32 	%r41, %r13, %r38;
	shl.b32 	%r42, %r41, 20;
	add.s32 	%r43, %r42, 1072693248;
	mov.b32 	%r44, 0;
	mov.b64 	%fd103, {%r44, %r43};
	mul.f64 	%fd108, %fd103, %fd102;
$L__BB8_7:
	abs.f64 	%fd104, %fd108;
	setp.eq.f64 	%p7, %fd104, 0d7FF0000000000000;
	fma.rn.f64 	%fd105, %fd108, %fd5, %fd108;
	selp.f64 	%fd106, %fd108, %fd105, %p7;
	st.param.f64 	[func_retval0], %fd106;
	ret;

}


// ===== COMPILED SASS (sm_100) =====

	.target	sm_100

	.elftype	@"ET_EXEC"


//--------------------- .note.nv.tkinfo           --------------------------
	.section	.note.nv.tkinfo,"",@"SHT_NOTE"
	.sectionflags	@"SHF_NOTE_NV_TKINFO"
	.tkinfo
        /*0018*/ 	.word	0x00000002
        /*0030*/ 	.string	""
        /*0030*/ 	.string	"ptxas"
        /*0030*/ 	.string	"Cuda compilation tools, release 13.0, V13.0.88"
        /*0030*/ 	.string	"Build cuda_13.0.r13.0/compiler.36424714_0"
        /*0030*/ 	.string	"-arch sm_100 -m 64 "



//--------------------- .note.nv.cuinfo           --------------------------
	.section	.note.nv.cuinfo,"",@"SHT_NOTE"
	.sectionflags	@"SHF_NOTE_NV_CUINFO"
        /*0018*/ 	.short	0x0002
        /*001a*/ 	.short	0x0064
        /*001c*/ 	.short	0x0082
	.zero		2


//--------------------- .nv.info                  --------------------------
	.section	.nv.info,"",@"SHT_CUDA_INFO"
	.align	4


	//----- nvinfo : EIATTR_REGCOUNT
	.align		4
        /*0000*/ 	.byte	0x04, 0x2f
        /*0002*/ 	.short	(.L_1 - .L_0)
	.align		4
.L_0:
        /*0004*/ 	.word	index@(ewah_decompress_kernel)
        /*0008*/ 	.word	0x00000010


	//----- nvinfo : EIATTR_FRAME_SIZE
	.align		4
.L_1:
        /*000c*/ 	.byte	0x04, 0x11
        /*000e*/ 	.short	(.L_3 - .L_2)
	.align		4
.L_2:
        /*0010*/ 	.word	index@(ewah_decompress_kernel)
        /*0014*/ 	.word	0x00000000


	//----- nvinfo : EIATTR_REGCOUNT
	.align		4
.L_3:
        /*0018*/ 	.byte	0x04, 0x2f
        /*001a*/ 	.short	(.L_5 - .L_4)
	.align		4
.L_4:
        /*001c*/ 	.word	index@(pack_bits_all_kernel)
        /*0020*/ 	.word	0x00000016


	//----- nvinfo : EIATTR_FRAME_SIZE
	.align		4
.L_5:
        /*0024*/ 	.byte	0x04, 0x11
        /*0026*/ 	.short	(.L_7 - .L_6)
	.align		4
.L_6:
        /*0028*/ 	.word	index@(pack_bits_all_kernel)
        /*002c*/ 	.word	0x00000000


	//----- nvinfo : EIATTR_REGCOUNT
	.align		4
.L_7:
        /*0030*/ 	.byte	0x04, 0x2f
        /*0032*/ 	.short	(.L_9 - .L_8)
	.align		4
.L_8:
        /*0034*/ 	.word	index@(pack_bits_all_ballot_multi_kernel)
        /*0038*/ 	.word	0x0000000e


	//----- nvinfo : EIATTR_FRAME_SIZE
	.align		4
.L_9:
        /*003c*/ 	.byte	0x04, 0x11
        /*003e*/ 	.short	(.L_11 - .L_10)
	.align		4
.L_10:
        /*0040*/ 	.word	index@(pack_bits_all_ballot_multi_kernel)
        /*0044*/ 	.word	0x00000000


	//----- nvinfo : EIATTR_REGCOUNT
	.align		4
.L_11:
        /*0048*/ 	.byte	0x04, 0x2f
        /*004a*/ 	.short	(.L_13 - .L_12)
	.align		4
.L_12:
        /*004c*/ 	.word	index@(popcount_weighted_keys_literal_fused_multiq_kernel)
        /*0050*/ 	.word	0x00000020


	//----- nvinfo : EIATTR_FRAME_SIZE
	.align		4
.L_13:
        /*0054*/ 	.byte	0x04, 0x11
        /*0056*/ 	.short	(.L_15 - .L_14)
	.align		4
.L_14:
        /*0058*/ 	.word	index@($__internal_2_$__cuda_sm20_div_u64)
        /*005c*/ 	.word	0x00000000


	//----- nvinfo : EIATTR_FRAME_SIZE
	.align		4
.L_15:
        /*0060*/ 	.byte	0x04, 0x11
        /*0062*/ 	.short	(.L_17 - .L_16)
	.align		4
.L_16:
        /*0064*/ 	.word	index@($__internal_1_$__cuda_sm20_div_s64)
        /*0068*/ 	.word	0x00000000


	//----- nvinfo : EIATTR_FRAME_SIZE
	.align		4
.L_17:
        /*006c*/ 	.byte	0x04, 0x11
        /*006e*/ 	.short	(.L_19 - .L_18)
	.align		4
.L_18:
        /*0070*/ 	.word	index@(popcount_weighted_keys_literal_fused_multiq_kernel)
        /*0074*/ 	.word	0x00000000


	//----- nvinfo : EIATTR_REGCOUNT
	.align		4
.L_19:
        /*0078*/ 	.byte	0x04, 0x2f
        /*007a*/ 	.short	(.L_21 - .L_20)
	.align		4
.L_20:
        /*007c*/ 	.word	index@(slice_popcount_sum_kernel)
        /*0080*/ 	.word	0x00000010


	//----- nvinfo : EIATTR_FRAME_SIZE
	.align		4
.L_21:
        /*0084*/ 	.byte	0x04, 0x11
        /*0086*/ 	.short	(.L_23 - .L_22)
	.align		4
.L_22:
        /*0088*/ 	.word	index@(slice_popcount_sum_kernel)
        /*008c*/ 	.word	0x00000000


	//----- nvinfo : EIATTR_REGCOUNT
	.align		4
.L_23:
        /*0090*/ 	.byte	0x04, 0x2f
        /*0092*/ 	.short	(.L_25 - .L_24)
	.align		4
.L_24:
        /*0094*/ 	.word	index@(compress_flags_from_density_kernel)
        /*0098*/ 	.word	0x0000001e


	//----- nvinfo : EIATTR_FRAME_SIZE
	.align		4
.L_25:
        /*009c*/ 	.byte	0x04, 0x11
        /*009e*/ 	.short	(.L_27 - .L_26)
	.align		4
.L_26:
        /*00a0*/ 	.word	index@($compress_flags_from_density_kernel$__internal_accurate_pow)
        /*00a4*/ 	.word	0x00000000


	//----- nvinfo : EIATTR_FRAME_SIZE
	.align		4
.L_27:
        /*00a8*/ 	.byte	0x04, 0x11
        /*00aa*/ 	.short	(.L_29 - .L_28)
	.align		4
.L_28:
        /*00ac*/ 	.word	index@($__internal_0_$__cuda_sm20_div_rn_f64_full)
        /*00b0*/ 	.word	0x00000000


	//----- nvinfo : EIATTR_FRAME_SIZE
	.align		4
.L_29:
        /*00b4*/ 	.byte	0x04, 0x11
        /*00b6*/ 	.short	(.L_31 - .L_30)
	.align		4
.L_30:
        /*00b8*/ 	.word	index@(compress_flags_from_density_kernel)
        /*00bc*/ 	.word	0x00000000


	//----- nvinfo : EIATTR_REGCOUNT
	.align		4
.L_31:
        /*00c0*/ 	.byte	0x04, 0x2f
        /*00c2*/ 	.short	(.L_33 - .L_32)
	.align		4
.L_32:
        /*00c4*/ 	.word	index@(ewah_size_kernel)
        /*00c8*/ 	.word	0x00000011


	//----- nvinfo : EIATTR_FRAME_SIZE
	.align		4
.L_33:
        /*00cc*/ 	.byte	0x04, 0x11
        /*00ce*/ 	.short	(.L_35 - .L_34)
	.align		4
.L_34:
        /*00d0*/ 	.word	index@(ewah_size_kernel)
        /*00d4*/ 	.word	0x00000000


	//----- nvinfo : EIATTR_REGCOUNT
	.align		4
.L_35:
        /*00d8*/ 	.byte	0x04, 0x2f
        /*00da*/ 	.short	(.L_37 - .L_36)
	.align		4
.L_36:
        /*00dc*/ 	.word	index@(ewah_emit_kernel)
        /*00e0*/ 	.word	0x00000020


	//----- nvinfo : EIATTR_FRAME_SIZE
	.align		4
.L_37:
        /*00e4*/ 	.byte	0x04, 0x11
        /*00e6*/ 	.short	(.L_39 - .L_38)
	.align		4
.L_38:
        /*00e8*/ 	.word	index@(ewah_emit_kernel)
        /*00ec*/ 	.word	0x00000000


	//----- nvinfo : EIATTR_MIN_STACK_SIZE
	.align		4
.L_39:
        /*00f0*/ 	.byte	0x04, 0x12
        /*00f2*/ 	.short	(.L_41 - .L_40)
	.align		4
.L_40:
        /*00f4*/ 	.word	index@(ewah_emit_kernel)
        /*00f8*/ 	.word	0x00000000


	//----- nvinfo : EIATTR_MIN_STACK_SIZE
	.align		4
.L_41:
        /*00fc*/ 	.byte	0x04, 0x12
        /*00fe*/ 	.short	(.L_43 - .L_42)
	.align		4
.L_42:
        /*0100*/ 	.word	index@(ewah_size_kernel)
        /*0104*/ 	.word	0x00000000


	//----- nvinfo : EIATTR_MIN_STACK_SIZE
	.align		4
.L_43:
        /*0108*/ 	.byte	0x04, 0x12
        /*010a*/ 	.short	(.L_45 - .L_44)
	.align		4
.L_44:
        /*010c*/ 	.word	index@(compress_flags_from_density_kernel)
        /*0110*/ 	.word	0x00000000


	//----- nvinfo : EIATTR_MIN_STACK_SIZE
	.align		4
.L_45:
        /*0114*/ 	.byte	0x04, 0x12
        /*0116*/ 	.short	(.L_47 - .L_46)
	.align		4
.L_46:
        /*0118*/ 	.word	index@(slice_popcount_sum_kernel)
        /*011c*/ 	.word	0x00000000


	//----- nvinfo : EIATTR_MIN_STACK_SIZE
	.align		4
.L_47:
        /*0120*/ 	.byte	0x04, 0x12
        /*0122*/ 	.short	(.L_49 - .L_48)
	.align		4
.L_48:
        /*0124*/ 	.word	index@(popcount_weighted_keys_literal_fused_multiq_kernel)
        /*0128*/ 	.word	0x00000000


	//----- nvinfo : EIATTR_MIN_STACK_SIZE
	.align		4
.L_49:
        /*012c*/ 	.byte	0x04, 0x12
        /*012e*/ 	.short	(.L_51 - .L_50)
	.align		4
.L_50:
        /*0130*/ 	.word	index@(pack_bits_all_ballot_multi_kernel)
        /*0134*/ 	.word	0x00000000


	//----- nvinfo : EIATTR_MIN_STACK_SIZE
	.align		4
.L_51:
        /*0138*/ 	.byte	0x04, 0x12
        /*013a*/ 	.short	(.L_53 - .L_52)
	.align		4
.L_52:
        /*013c*/ 	.word	index@(pack_bits_all_kernel)
        /*0140*/ 	.word	0x00000000


	//----- nvinfo : EIATTR_MIN_STACK_SIZE
	.align		4
.L_53:
        /*0144*/ 	.byte	0x04, 0x12
        /*0146*/ 	.short	(.L_55 - .L_54)
	.align		4
.L_54:
        /*0148*/ 	.word	index@(ewah_decompress_kernel)
        /*014c*/ 	.word	0x00000000
.L_55:


//--------------------- .nv.compat                --------------------------
	.section	.nv.compat,"",@"SHT_CUDA_COMPAT_INFO"
	.align	4
        /*0000*/ 	.byte	0x02, 0x09, 0x00, 0x00, 0x02, 0x02, 0x01, 0x00, 0x02, 0x05, 0x05, 0x00, 0x03, 0x07, 0x01, 0x01
        /*0010*/ 	.byte	0x02, 0x03, 0x00, 0x00, 0x02, 0x06, 0x01, 0x00, 0x04, 0x0b, 0x08, 0x00, 0x01, 0x00, 0x00, 0x00
        /*0020*/ 	.byte	0x00, 0x00, 0x00, 0x00


//--------------------- .nv.info.ewah_emit_kernel --------------------------
	.section	.nv.info.ewah_emit_kernel,"",@"SHT_CUDA_INFO"
	.sectionflags	@""
	.align	4


	//----- nvinfo : EIATTR_CUDA_API_VERSION
	.align		4
        /*0000*/ 	.byte	0x04, 0x37
        /*0002*/ 	.short	(.L_57 - .L_56)
.L_56:
        /*0004*/ 	.word	0x00000082


	//----- nvinfo : EIATTR_KPARAM_INFO
	.align		4
.L_57:
        /*0008*/ 	.byte	0x04, 0x17
        /*000a*/ 	.short	(.L_59 - .L_58)
.L_58:
        /*000c*/ 	.word	0x00000000
        /*0010*/ 	.short	0x0006
        /*0012*/ 	.short	0x0028
        /*0014*/ 	.byte	0x00, 0xf5, 0x21, 0x00


	//----- nvinfo : EIATTR_KPARAM_INFO
	.align		4
.L_59:
        /*0018*/ 	.byte	0x04, 0x17
        /*001a*/ 	.short	(.L_61 - .L_60)
.L_60:
        /*001c*/ 	.word	0x00000000
        /*0020*/ 	.short	0x0005
        /*0022*/ 	.short	0x0020
        /*0024*/ 	.byte	0x00, 0xf5, 0x21, 0x00


	//----- nvinfo : EIATTR_KPARAM_INFO
	.align		4
.L_61:
        /*0028*/ 	.byte	0x04, 0x17
        /*002a*/ 	.short	(.L_63 - .L_62)
.L_62:
        /*002c*/ 	.word	0x00000000
        /*0030*/ 	.short	0x0004
        /*0032*/ 	.short	0x0018
        /*0034*/ 	.byte	0x00, 0xf5, 0x21, 0x00


	//----- nvinfo : EIATTR_KPARAM_INFO
	.align		4
.L_63:
        /*0038*/ 	.byte	0x04, 0x17
        /*003a*/ 	.short	(.L_65 - .L_64)
.L_64:
        /*003c*/ 	.word	0x00000000
        /*0040*/ 	.short	0x0003
        /*0042*/ 	.short	0x0010
        /*0044*/ 	.byte	0x00, 0xf5, 0x21, 0x00


	//----- nvinfo : EIATTR_KPARAM_INFO
	.align		4
.L_65:
        /*0048*/ 	.byte	0x04, 0x17
        /*004a*/ 	.short	(.L_67 - .L_66)
.L_66:
        /*004c*/ 	.word	0x00000000
        /*0050*/ 	.short	0x0002
        /*0052*/ 	.short	0x000c
        /*0054*/ 	.byte	0x00, 0xf0, 0x11, 0x00


	//----- nvinfo : EIATTR_KPARAM_INFO
	.align		4
.L_67:
        /*0058*/ 	.byte	0x04, 0x17
        /*005a*/ 	.short	(.L_69 - .L_68)
.L_68:
        /*005c*/ 	.word	0x00000000
        /*0060*/ 	.short	0x0001
        /*0062*/ 	.short	0x0008
        /*0064*/ 	.byte	0x00, 0xf0, 0x11, 0x00


	//----- nvinfo : EIATTR_KPARAM_INFO
	.align		4
.L_69:
        /*0068*/ 	.byte	0x04, 0x17
        /*006a*/ 	.short	(.L_71 - .L_70)
.L_70:
        /*006c*/ 	.word	0x00000000
        /*0070*/ 	.short	0x0000
        /*0072*/ 	.short	0x0000
        /*0074*/ 	.byte	0x00, 0xf5, 0x21, 0x00


	//----- nvinfo : EIATTR_SPARSE_MMA_MASK
	.align		4
.L_71:
        /*0078*/ 	.byte	0x03, 0x50
        /*007a*/ 	.short	0x0000


	//----- nvinfo : EIATTR_MAXREG_COUNT
	.align		4
        /*007c*/ 	.byte	0x03, 0x1b
        /*007e*/ 	.short	0x00ff


	//----- nvinfo : EIATTR_MERCURY_ISA_VERSION
	.align		4
        /*0080*/ 	.byte	0x03, 0x5f
        /*0082*/ 	.short	0x0101


	//----- nvinfo : EIATTR_VRC_CTA_INIT_COUNT
	.align		4
        /*0084*/ 	.byte	0x02, 0x4a
	.zero		1
	.zero		1


	//----- nvinfo : EIATTR_EXIT_INSTR_OFFSETS
	.align		4
        /*0088*/ 	.byte	0x04, 0x1c
        /*008a*/ 	.short	(.L_73 - .L_72)


	//   ....[0]....
.L_72:
        /*008c*/ 	.word	0x00000060


	//   ....[1]....
        /*0090*/ 	.word	0x00001000


	//----- nvinfo : EIATTR_CBANK_PARAM_SIZE
	.align		4
.L_73:
        /*0094*/ 	.byte	0x03, 0x19
        /*0096*/ 	.short	0x0030


	//----- nvinfo : EIATTR_PARAM_CBANK
	.align		4
        /*0098*/ 	.byte	0x04, 0x0a
        /*009a*/ 	.short	(.L_75 - .L_74)
	.align		4
.L_74:
        /*009c*/ 	.word	index@(.nv.constant0.ewah_emit_kernel)
        /*00a0*/ 	.short	0x0380
        /*00a2*/ 	.short	0x0030


	//----- nvinfo : EIATTR_SW_WAR
	.align		4
.L_75:
        /*00a4*/ 	.byte	0x04, 0x36
        /*00a6*/ 	.short	(.L_77 - .L_76)
.L_76:
        /*00a8*/ 	.word	0x00000008
.L_77:


//--------------------- .nv.info.ewah_size_kernel --------------------------
	.section	.nv.info.ewah_size_kernel,"",@"SHT_CUDA_INFO"
	.sectionflags	@""
	.align	4


	//----- nvinfo : EIATTR_CUDA_API_VERSION
	.align		4
        /*0000*/ 	.byte	0x04, 0x37
        /*0002*/ 	.short	(.L_79 - .L_78)
.L_78:
        /*0004*/ 	.word	0x00000082


	//----- nvinfo : EIATTR_KPARAM_INFO
	.align		4
.L_79:
        /*0008*/ 	.byte	0x04, 0x17
        /*000a*/ 	.short	(.L_81 - .L_80)
.L_80:
        /*000c*/ 	.word	0x00000000
        /*0010*/ 	.short	0x0004
        /*0012*/ 	.short	0x0018
        /*0014*/ 	.byte	0x00, 0xf5, 0x21, 0x00


	//----- nvinfo : EIATTR_KPARAM_INFO
	.align		4
.L_81:
        /*0018*/ 	.byte	0x04, 0x17
        /*001a*/ 	.short	(.L_83 - .L_82)
.L_82:
        /*001c*/ 	.word	0x00000000
        /*0020*/ 	.short	0x0003
        /*0022*/ 	.short	0x0010
        /*0024*/ 	.byte	0x00, 0xf5, 0x21, 0x00


	//----- nvinfo : EIATTR_KPARAM_INFO
	.align		4
.L_83:
        /*0028*/ 	.byte	0x04, 0x17
        /*002a*/ 	.short	(.L_85 - .L_84)
.L_84:
        /*002c*/ 	.word	0x00000000
        /*0030*/ 	.short	0x0002
        /*0032*/ 	.short	0x000c
        /*0034*/ 	.byte	0x00, 0xf0, 0x11, 0x00


	//----- nvinfo : EIATTR_KPARAM_INFO
	.align		4
.L_85:
        /*0038*/ 	.byte	0x04, 0x17
        /*003a*/ 	.short	(.L_87 - .L_86)
.L_86:
        /*003c*/ 	.word	0x00000000
        /*0040*/ 	.short	0x0001
        /*0042*/ 	.short	0x0008
        /*0044*/ 	.byte	0x00, 0xf0, 0x11, 0x00


	//----- nvinfo : EIATTR_KPARAM_INFO
	.align		4
.L_87:
        /*0048*/ 	.byte	0x04, 0x17
        /*004a*/ 	.short	(.L_89 - .L_88)
.L_88:
        /*004c*/ 	.word	0x00000000
        /*0050*/ 	.short	0x0000
        /*0052*/ 	.short	0x0000
        /*0054*/ 	.byte	0x00, 0xf5, 0x21, 0x00


	//----- nvinfo : EIATTR_SPARSE_MMA_MASK
	.align		4
.L_89:
        /*0058*/ 	.byte	0x03, 0x50
        /*005a*/ 	.short	0x0000


	//----- nvinfo : EIATTR_MAXREG_COUNT
	.align		4
        /*005c*/ 	.byte	0x03, 0x1b
        /*005e*/ 	.short	0x00ff


	//----- nvinfo : EIATTR_MERCURY_ISA_VERSION
	.align		4
        /*0060*/ 	.byte	0x03, 0x5f
        /*0062*/ 	.short	0x0101


	//----- nvinfo : EIATTR_VRC_CTA_INIT_COUNT
	.align		4
        /*0064*/ 	.byte	0x02, 0x4a
	.zero		1
	.zero		1


	//----- nvinfo : EIATTR_EXIT_INSTR_OFFSETS
	.align		4
        /*0068*/ 	.byte	0x04, 0x1c
        /*006a*/ 	.short	(.L_91 - .L_90)


	//   ....[0]....
.L_90:
        /*006c*/ 	.word	0x00000060


	//   ....[1]....
        /*0070*/ 	.word	0x000005e0


	//----- nvinfo : EIATTR_CBANK_PARAM_SIZE
	.align		4
.L_91:
        /*0074*/ 	.byte	0x03, 0x19
        /*0076*/ 	.short	0x0020


	//----- nvinfo : EIATTR_PARAM_CBANK
	.align		4
        /*0078*/ 	.byte	0x04, 0x0a
        /*007a*/ 	.short	(.L_93 - .L_92)
	.align		4
.L_92:
        /*007c*/ 	.word	index@(.nv.constant0.ewah_size_kernel)
        /*0080*/ 	.short	0x0380
        /*0082*/ 	.short	0x0020


	//----- nvinfo : EIATTR_SW_WAR
	.align		4
.L_93:
        /*0084*/ 	.byte	0x04, 0x36
        /*0086*/ 	.short	(.L_95 - .L_94)
.L_94:
        /*0088*/ 	.word	0x00000008
.L_95:


//--------------------- .nv.info.compress_flags_from_density_kernel --------------------------
	.section	.nv.info.compress_flags_from_density_kernel,"",@"SHT_CUDA_INFO"
	.sectionflags	@""
	.align	4


	//----- nvinfo : EIATTR_CUDA_API_VERSION
	.align		4
        /*0000*/ 	.byte	0x04, 0x37
        /*0002*/ 	.short	(.L_97 - .L_96)
.L_96:
        /*0004*/ 	.word	0x00000082


	//----- nvinfo : EIATTR_KPARAM_INFO
	.align		4
.L_97:
        /*0008*/ 	.byte	0x04, 0x17
        /*000a*/ 	.short	(.L_99 - .L_98)
.L_98:
        /*000c*/ 	.word	0x00000000
        /*0010*/ 	.short	0x0004
        /*0012*/ 	.short	0x0018
        /*0014*/ 	.byte	0x00, 0xf5, 0x21, 0x00


	//----- nvinfo : EIATTR_KPARAM_INFO
	.align		4
.L_99:
        /*0018*/ 	.byte	0x04, 0x17
        /*001a*/ 	.short	(.L_101 - .L_100)
.L_100:
        /*001c*/ 	.word	0x00000000
        /*0020*/ 	.short	0x0003
        /*0022*/ 	.short	0x0010
        /*0024*/ 	.byte	0x00, 0xf0, 0x21, 0x00


	//----- nvinfo : EIATTR_KPARAM_INFO
	.align		4
.L_101:
        /*0028*/ 	.byte	0x04, 0x17
        /*002a*/ 	.short	(.L_103 - .L_102)
.L_102:
        /*002c*/ 	.word	0x00000000
        /*0030*/ 	.short	0x0002
        /*0032*/ 	.short	0x000c
        /*0034*/ 	.byte	0x00, 0xf0, 0x11, 0x00


	//----- nvinfo : EIATTR_KPARAM_INFO
	.align		4
.L_103:
        /*0038*/ 	.byte	0x04, 0x17
        /*003a*/ 	.short	(.L_105 - .L_104)
.L_104:
        /*003c*/ 	.word	0x00000000
        /*0040*/ 	.short	0x0001
        /*0042*/ 	.short	0x0008
        /*0044*/ 	.byte	0x00, 0xf0, 0x11, 0x00


	//----- nvinfo : EIATTR_KPARAM_INFO
	.align		4
.L_105:
        /*0048*/ 	.byte	0x04, 0x17
        /*004a*/ 	.short	(.L_107 - .L_106)
.L_106:
        /*004c*/ 	.word	0x00000000
        /*0050*/ 	.short	0x0000
        /*0052*/ 	.short	0x0000
        /*0054*/ 	.byte	0x00, 0xf5, 0x21, 0x00


	//----- nvinfo : EIATTR_SPARSE_MMA_MASK
	.align		4
.L_107:
        /*0058*/ 	.byte	0x03, 0x50
        /*005a*/ 	.short	0x0000


	//----- nvinfo : EIATTR_MAXREG_COUNT
	.align		4
        /*005c*/ 	.byte	0x03, 0x1b
        /*005e*/ 	.short	0x00ff


	//----- nvinfo : EIATTR_MERCURY_ISA_VERSION
	.align		4
        /*0060*/ 	.byte	0x03, 0x5f
        /*0062*/ 	.short	0x0101


	//----- nvinfo : EIATTR_VRC_CTA_INIT_COUNT
	.align		4
        /*0064*/ 	.byte	0x02, 0x4a
	.zero		1
	.zero		1


	//----- nvinfo : EIATTR_EXIT_INSTR_OFFSETS
	.align		4
        /*0068*/ 	.byte	0x04, 0x1c
        /*006a*/ 	.short	(.L_109 - .L_108)


	//   ....[0]....
.L_108:
        /*006c*/ 	.word	0x00000070


	//   ....[1]....
        /*0070*/ 	.word	0x00000540


	//----- nvinfo : EIATTR_CRS_STACK_SIZE
	.align		4
.L_109:
        /*0074*/ 	.byte	0x04, 0x1e
        /*0076*/ 	.short	(.L_111 - .L_110)
.L_110:
        /*0078*/ 	.word	0x00000000


	//----- nvinfo : EIATTR_CBANK_PARAM_SIZE
	.align		4
.L_111:
        /*007c*/ 	.byte	0x03, 0x19
        /*007e*/ 	.short	0x0020


	//----- nvinfo : EIATTR_PARAM_CBANK
	.align		4
        /*0080*/ 	.byte	0x04, 0x0a
        /*0082*/ 	.short	(.L_113 - .L_112)
	.align		4
.L_112:
        /*0084*/ 	.word	index@(.nv.constant0.compress_flags_from_density_kernel)
        /*0088*/ 	.short	0x0380
        /*008a*/ 	.short	0x0020


	//----- nvinfo : EIATTR_SW_WAR
	.align		4
.L_113:
        /*008c*/ 	.byte	0x04, 0x36
        /*008e*/ 	.short	(.L_115 - .L_114)
.L_114:
        /*0090*/ 	.word	0x00000008
.L_115:


//--------------------- .nv.info.slice_popcount_sum_kernel --------------------------
	.section	.nv.info.slice_popcount_sum_kernel,"",@"SHT_CUDA_INFO"
	.sectionflags	@""
	.align	4


	//----- nvinfo : EIATTR_CUDA_API_VERSION
	.align		4
        /*0000*/ 	.byte	0x04, 0x37
        /*0002*/ 	.short	(.L_117 - .L_116)
.L_116:
        /*0004*/ 	.word	0x00000082


	//----- nvinfo : EIATTR_KPARAM_INFO
	.align		4
.L_117:
        /*0008*/ 	.byte	0x04, 0x17
        /*000a*/ 	.short	(.L_119 - .L_118)
.L_118:
        /*000c*/ 	.word	0x00000000
        /*0010*/ 	.short	0x0003
        /*0012*/ 	.short	0x0010
        /*0014*/ 	.byte	0x00, 0xf5, 0x21, 0x00


	//----- nvinfo : EIATTR_KPARAM_INFO
	.align		4
.L_119:
        /*0018*/ 	.byte	0x04, 0x17
        /*001a*/ 	.short	(.L_121 - .L_120)
.L_120:
        /*001c*/ 	.word	0x00000000
        /*0020*/ 	.short	0x0002
        /*0022*/ 	.short	0x000c
        /*0024*/ 	.byte	0x00, 0xf0, 0x11, 0x00


	//----- nvinfo : EIATTR_KPARAM_INFO
	.align		4
.L_121:
        /*0028*/ 	.byte	0x04, 0x17
        /*002a*/ 	.short	(.L_123 - .L_122)
.L_122:
        /*002c*/ 	.word	0x00000000
        /*0030*/ 	.short	0x0001
        /*0032*/ 	.short	0x0008
        /*0034*/ 	.byte	0x00, 0xf0, 0x11, 0x00


	//----- nvinfo : EIATTR_KPARAM_INFO
	.align		4
.L_123:
        /*0038*/ 	.byte	0x04, 0x17
        /*003a*/ 	.short	(.L_125 - .L_124)
.L_124:
        /*003c*/ 	.word	0x00000000
        /*0040*/ 	.short	0x0000
        /*0042*/ 	.short	0x0000
        /*0044*/ 	.byte	0x00, 0xf5, 0x21, 0x00


	//----- nvinfo : EIATTR_SPARSE_MMA_MASK
	.align		4
.L_125:
        /*0048*/ 	.byte	0x03, 0x50
        /*004a*/ 	.short	0x0000


	//----- nvinfo : EIATTR_MAXREG_COUNT
	.align		4
        /*004c*/ 	.byte	0x03, 0x1b
        /*004e*/ 	.short	0x00ff


	//----- nvinfo : EIATTR_NUM_BARRIERS
	.align		4
        /*0050*/ 	.byte	0x02, 0x4c
        /*0052*/ 	.byte	0x01
	.zero		1


	//----- nvinfo : EIATTR_MERCURY_ISA_VERSION
	.align		4
        /*0054*/ 	.byte	0x03, 0x5f
        /*0056*/ 	.short	0x0101


	//----- nvinfo : EIATTR_COOP_GROUP_MASK_REGIDS
	.align		4
        /*0058*/ 	.byte	0x04, 0x29
        /*005a*/ 	.short	(.L_127 - .L_126)


	//   ....[0]....
.L_126:
        /*005c*/ 	.word	0xffffffff


	//   ....[1]....
        /*0060*/ 	.word	0xffffffff


	//   ....[2]....
        /*0064*/ 	.word	0xffffffff


	//   ....[3]....
        /*0068*/ 	.word	0xffffffff


	//   ....[4]....
        /*006c*/ 	.word	0xffffffff


	//   ....[5]....
        /*0070*/ 	.word	0xffffffff


	//   ....[6]....
        /*0074*/ 	.word	0xffffffff


	//   ....[7]....
        /*0078*/ 	.word	0xffffffff


	//   ....[8]....
        /*007c*/ 	.word	0xffffffff


	//   ....[9]....
        /*0080*/ 	.word	0xffffffff


	//   ....[10]....
        /*0084*/ 	.word	0xffffffff


	//   ....[11]....
        /*0088*/ 	.word	0xffffffff


	//   ....[12]....
        /*008c*/ 	.word	0xffffffff


	//   ....[13]....
        /*0090*/ 	.word	0xffffffff


	//   ....[14]....
        /*0094*/ 	.word	0xffffffff


	//   ....[15]....
        /*0098*/ 	.word	0xffffffff


	//   ....[16]....
        /*009c*/ 	.word	0xffffffff


	//   ....[17]....
        /*00a0*/ 	.word	0xffffffff


	//   ....[18]....
        /*00a4*/ 	.word	0xffffffff


	//   ....[19]....
        /*00a8*/ 	.word	0xffffffff


	//----- nvinfo : EIATTR_COOP_GROUP_INSTR_OFFSETS
	.align		4
.L_127:
        /*00ac*/ 	.byte	0x04, 0x28
        /*00ae*/ 	.short	(.L_129 - .L_128)


	//   ....[0]....
.L_128:
        /*00b0*/ 	.word	0x00000210


	//   ....[1]....
        /*00b4*/ 	.word	0x00000240


	//   ....[2]....
        /*00b8*/ 	.word	0x00000280


	//   ....[3]....
        /*00bc*/ 	.word	0x00000290


	//   ....[4]....
        /*00c0*/ 	.word	0x000002d0


	//   ....[5]....
        /*00c4*/ 	.word	0x000002e0


	//   ....[6]....
        /*00c8*/ 	.word	0x00000310


	//   ....[7]....
        /*00cc*/ 	.word	0x00000330


	//   ....[8]....
        /*00d0*/ 	.word	0x00000390


	//   ....[9]....
        /*00d4*/ 	.word	0x000003b0


	//   ....[10]....
        /*00d8*/ 	.word	0x00000450


	//   ....[11]....
        /*00dc*/ 	.word	0x00000460


	//   ....[12]....
        /*00e0*/ 	.word	0x00000490


	//   ....[13]....
        /*00e4*/ 	.word	0x000004a0


	//   ....[14]....
        /*00e8*/ 	.word	0x000004d0


	//   ....[15]....
        /*00ec*/ 	.word	0x000004e0


	//   ....[16]....
        /*00f0*/ 	.word	0x00000510


	//   ....[17]....
        /*00f4*/ 	.word	0x00000520


	//   ....[18]....
        /*00f8*/ 	.word	0x00000560


	//   ....[19]....
        /*00fc*/ 	.word	0x00000570


	//----- nvinfo : EIATTR_VRC_CTA_INIT_COUNT
	.align		4
.L_129:
        /*0100*/ 	.byte	0x02, 0x4a
	.zero		1
	.zero		1


	//----- nvinfo : EIATTR_EXIT_INSTR_OFFSETS
	.align		4
        /*0104*/ 	.byte	0x04, 0x1c
        /*0106*/ 	.short	(.L_131 - .L_130)


	//   ....[0]....
.L_130:
        /*0108*/ 	.word	0x00000040


	//   ....[1]....
        /*010c*/ 	.word	0x00000580


	//   ....[2]....
        /*0110*/ 	.word	0x000005e0


	//----- nvinfo : EIATTR_CRS_STACK_SIZE
	.align		4
.L_131:
        /*0114*/ 	.byte	0x04, 0x1e
        /*0116*/ 	.short	(.L_133 - .L_132)
.L_132:
        /*0118*/ 	.word	0x00000000


	//----- nvinfo : EIATTR_CBANK_PARAM_SIZE
	.align		4
.L_133:
        /*011c*/ 	.byte	0x03, 0x19
        /*011e*/ 	.short	0x0018


	//----- nvinfo : EIATTR_PARAM_CBANK
	.align		4
        /*0120*/ 	.byte	0x04, 0x0a
        /*0122*/ 	.short	(.L_135 - .L_134)
	.align		4
.L_134:
        /*0124*/ 	.word	index@(.nv.constant0.slice_popcount_sum_kernel)
        /*0128*/ 	.short	0x0380
        /*012a*/ 	.short	0x0018


	//----- nvinfo : EIATTR_SW_WAR
	.align		4
.L_135:
        /*012c*/ 	.byte	0x04, 0x36
        /*012e*/ 	.short	(.L_137 - .L_136)
.L_136:
        /*0130*/ 	.word	0x00000008
.L_137:


//--------------------- .nv.info.popcount_weighted_keys_literal_fused_multiq_kernel --------------------------
	.section	.nv.info.popcount_weighted_keys_literal_fused_multiq_kernel,"",@"SHT_CUDA_INFO"
	.sectionflags	@""
	.align	4


	//----- nvinfo : EIATTR_CUDA_API_VERSION
	.align		4
        /*0000*/ 	.byte	0x04, 0x37
        /*0002*/ 	.short	(.L_139 - .L_138)
.L_138:
        /*0004*/ 	.word	0x00000082


	//----- nvinfo : EIATTR_KPARAM_INFO
	.align		4
.L_139:
        /*0008*/ 	.byte	0x04, 0x17
        /*000a*/ 	.short	(.L_141 - .L_140)
.L_140:
        /*000c*/ 	.word	0x00000000
        /*0010*/ 	.short	0x000d
        /*0012*/ 	.short	0x0058
        /*0014*/ 	.byte	0x00, 0xf5, 0x21, 0x00


	//----- nvinfo : EIATTR_KPARAM_INFO
	.align		4
.L_141:
        /*0018*/ 	.byte	0x04, 0x17
        /*001a*/ 	.short	(.L_143 - .L_142)
.L_142:
        /*001c*/ 	.word	0x00000000
        /*0020*/ 	.short	0x000c
        /*0022*/ 	.short	0x0050
        /*0024*/ 	.byte	0x00, 0xf0, 0x11, 0x00


	//----- nvinfo : EIATTR_KPARAM_INFO
	.align		4
.L_143:
        /*0028*/ 	.byte	0x04, 0x17
        /*002a*/ 	.short	(.L_145 - .L_144)
.L_144:
        /*002c*/ 	.word	0x00000000
        /*0030*/ 	.short	0x000b
        /*0032*/ 	.short	0x0048
        /*0034*/ 	.byte	0x00, 0xf0, 0x21, 0x00


	//----- nvinfo : EIATTR_KPARAM_INFO
	.align		4
.L_145:
        /*0038*/ 	.byte	0x04, 0x17
        /*003a*/ 	.short	(.L_147 - .L_146)
.L_146:
        /*003c*/ 	.word	0x00000000
        /*0040*/ 	.short	0x000a
        /*0042*/ 	.short	0x0040
        /*0044*/ 	.byte	0x00, 0xf5, 0x21, 0x00


	//----- nvinfo : EIATTR_KPARAM_INFO
	.align		4
.L_147:
        /*0048*/ 	.byte	0x04, 0x17
        /*004a*/ 	.short	(.L_149 - .L_148)
.L_148:
        /*004c*/ 	.word	0x00000000
        /*0050*/ 	.short	0x0009
        /*0052*/ 	.short	0x0038
        /*0054*/ 	.byte	0x00, 0xf5, 0x21, 0x00


	//----- nvinfo : EIATTR_KPARAM_INFO
	.align		4
.L_149:
        /*0058*/ 	.byte	0x04, 0x17
        /*005a*/ 	.short	(.L_151 - .L_150)
.L_150:
        /*005c*/ 	.word	0x00000000
        /*0060*/ 	.short	0x0008
        /*0062*/ 	.short	0x0030
        /*0064*/ 	.byte	0x00, 0xf0, 0x11, 0x00


	//----- nvinfo : EIATTR_KPARAM_INFO
	.align		4
.L_151:
        /*0068*/ 	.byte	0x04, 0x17
        /*006a*/ 	.short	(.L_153 - .L_152)
.L_152:
        /*006c*/ 	.word	0x00000000
        /*0070*/ 	.short	0x0007
        /*0072*/ 	.short	0x002c
        /*0074*/ 	.byte	0x00, 0xf0, 0x11, 0x00


	//----- nvinfo : EIATTR_KPARAM_INFO
	.align		4
.L_153:
        /*0078*/ 	.byte	0x04, 0x17
        /*007a*/ 	.short	(.L_155 - .L_154)
.L_154:
        /*007c*/ 	.word	0x00000000
        /*0080*/ 	.short	0x0006
        /*0082*/ 	.short	0x0028
        /*0084*/ 	.byte	0x00, 0xf0, 0x11, 0x00


	//----- nvinfo : EIATTR_KPARAM_INFO
	.align		4
.L_155:
        /*0088*/ 	.byte	0x04, 0x17
        /*008a*/ 	.short	(.L_157 - .L_156)
.L_156:
        /*008c*/ 	.word	0x00000000
        /*0090*/ 	.short	0x0005
        /*0092*/ 	.short	0x0020
        /*0094*/ 	.byte	0x00, 0xf5, 0x21, 0x00


	//----- nvinfo : EIATTR_KPARAM_INFO
	.align		4
.L_157:
        /*0098*/ 	.byte	0x04, 0x17
        /*009a*/ 	.short	(.L_159 - .L_158)
.L_158:
        /*009c*/ 	.word	0x00000000
        /*00a0*/ 	.short	0x0004
        /*00a2*/ 	.short	0x0018
        /*00a4*/ 	.byte	0x00, 0xf5, 0x21, 0x00


	//----- nvinfo : EIATTR_KPARAM_INFO
	.align		4
.L_159:
        /*00a8*/ 	.byte	0x04, 0x17
        /*00aa*/ 	.short	(.L_161 - .L_160)
.L_160:
        /*00ac*/ 	.word	0x00000000
        /*00b0*/ 	.short	0x0003
        /*00b2*/ 	.short	0x0014
        /*00b4*/ 	.byte	0x00, 0xf0, 0x11, 0x00


	//----- nvinfo : EIATTR_KPARAM_INFO
	.align		4
.L_161:
        /*00b8*/ 	.byte	0x04, 0x17
        /*00ba*/ 	.short	(.L_163 - .L_162)
.L_162:
        /*00bc*/ 	.word	0x00000000
        /*00c0*/ 	.short	0x0002
        /*00c2*/ 	.short	0x0010
        /*00c4*/ 	.byte	0x00, 0xf0, 0x11, 0x00


	//----- nvinfo : EIATTR_KPARAM_INFO
	.align		4
.L_163:
        /*00c8*/ 	.byte	0x04, 0x17
        /*00ca*/ 	.short	(.L_165 - .L_164)
.L_164:
        /*00cc*/ 	.word	0x00000000
        /*00d0*/ 	.short	0x0001
        /*00d2*/ 	.short	0x0008
        /*00d4*/ 	.byte	0x00, 0xf5, 0x21, 0x00


	//----- nvinfo : EIATTR_KPARAM_INFO
	.align		4
.L_165:
        /*00d8*/ 	.byte	0x04, 0x17
        /*00da*/ 	.short	(.L_167 - .L_166)
.L_166:
        /*00dc*/ 	.word	0x00000000
        /*00e0*/ 	.short	0x0000
        /*00e2*/ 	.short	0x0000
        /*00e4*/ 	.byte	0x00, 0xf5, 0x21, 0x00


	//----- nvinfo : EIATTR_SPARSE_MMA_MASK
	.align		4
.L_167:
        /*00e8*/ 	.byte	0x03, 0x50
        /*00ea*/ 	.short	0x0000


	//----- nvinfo : EIATTR_MAXREG_COUNT
	.align		4
        /*00ec*/ 	.byte	0x03, 0x1b
        /*00ee*/ 	.short	0x00ff


	//----- nvinfo : EIATTR_NUM_BARRIERS
	.align		4
        /*00f0*/ 	.byte	0x02, 0x4c
        /*00f2*/ 	.byte	0x01
	.zero		1


	//----- nvinfo : EIATTR_MERCURY_ISA_VERSION
	.align		4
        /*00f4*/ 	.byte	0x03, 0x5f
        /*00f6*/ 	.short	0x0101


	//----- nvinfo : EIATTR_COOP_GROUP_MASK_REGIDS
	.align		4
        /*00f8*/ 	.byte	0x04, 0x29
        /*00fa*/ 	.short	(.L_169 - .L_168)


	//   ....[0]....
.L_168:
        /*00fc*/ 	.word	0xffffffff


	//   ....[1]....
        /*0100*/ 	.word	0xffffffff


	//   ....[2]....
        /*0104*/ 	.word	0xffffffff


	//   ....[3]....
        /*0108*/ 	.word	0xffffffff


	//   ....[4]....
        /*010c*/ 	.word	0xffffffff


	//   ....[5]....
        /*0110*/ 	.word	0xffffffff


	//   ....[6]....
        /*0114*/ 	.word	0xffffffff


	//   ....[7]....
        /*0118*/ 	.word	0xffffffff


	//   ....[8]....
        /*011c*/ 	.word	0xffffffff


	//   ....[9]....
        /*0120*/ 	.word	0xffffffff


	//   ....[10]....
        /*0124*/ 	.word	0xffffffff


	//   ....[11]....
        /*0128*/ 	.word	0xffffffff


	//   ....[12]....
        /*012c*/ 	.word	0xffffffff


	//   ....[13]....
        /*0130*/ 	.word	0xffffffff


	//   ....[14]....
        /*0134*/ 	.word	0xffffffff


	//   ....[15]....
        /*0138*/ 	.word	0xffffffff


	//   ....[16]....
        /*013c*/ 	.word	0xffffffff


	//   ....[17]....
        /*0140*/ 	.word	0xffffffff


	//   ....[18]....
        /*0144*/ 	.word	0xffffffff


	//   ....[19]....
        /*0148*/ 	.word	0xffffffff


	//----- nvinfo : EIATTR_COOP_GROUP_INSTR_OFFSETS
	.align		4
.L_169:
        /*014c*/ 	.byte	0x04, 0x28
        /*014e*/ 	.short	(.L_171 - .L_170)


	//   ....[0]....
.L_170:
        /*0150*/ 	.word	0x00002540


	//   ....[1]....
        /*0154*/ 	.word	0x00002560


	//   ....[2]....
        /*0158*/ 	.word	0x00002580


	//   ....[3]....
        /*015c*/ 	.word	0x00002590


	//   ....[4]....
        /*0160*/ 	.word	0x000025b0


	//   ....[5]....
        /*0164*/ 	.word	0x000025c0


	//   ....[6]....
        /*0168*/ 	.word	0x000025f0


	//   ....[7]....
        /*016c*/ 	.word	0x00002600


	//   ....[8]....
        /*0170*/ 	.word	0x00002640


	//   ....[9]....
        /*0174*/ 	.word	0x00002650


	//   ....[10]....
        /*0178*/ 	.word	0x00002770


	//   ....[11]....
        /*017c*/ 	.word	0x00002780


	//   ....[12]....
        /*0180*/ 	.word	0x000027a0


	//   ....[13]....
        /*0184*/ 	.word	0x000027b0


	//   ....[14]....
        /*0188*/ 	.word	0x000027d0


	//   ....[15]....
        /*018c*/ 	.word	0x000027e0


	//   ....[16]....
        /*0190*/ 	.word	0x00002800


	//   ....[17]....
        /*0194*/ 	.word	0x00002810


	//   ....[18]....
        /*0198*/ 	.word	0x00002830


	//   ....[19]....
        /*019c*/ 	.word	0x00002840


	//----- nvinfo : EIATTR_VRC_CTA_INIT_COUNT
	.align		4
.L_171:
        /*01a0*/ 	.byte	0x02, 0x4a
	.zero		1
	.zero		1


	//----- nvinfo : EIATTR_EXIT_INSTR_OFFSETS
	.align		4
        /*01a4*/ 	.byte	0x04, 0x1c
        /*01a6*/ 	.short	(.L_173 - .L_172)


	//   ....[0]....
.L_172:
        /*01a8*/ 	.word	0x00000080


	//   ....[1]....
        /*01ac*/ 	.word	0x000026b0


	//   ....[2]....
        /*01b0*/ 	.word	0x00002850


	//   ....[3]....
        /*01b4*/ 	.word	0x00002950


	//----- nvinfo : EIATTR_CRS_STACK_SIZE
	.align		4
.L_173:
        /*01b8*/ 	.byte	0x04, 0x1e
        /*01ba*/ 	.short	(.L_175 - .L_174)
.L_174:
        /*01bc*/ 	.word	0x00000000


	//----- nvinfo : EIATTR_CBANK_PARAM_SIZE
	.align		4
.L_175:
        /*01c0*/ 	.byte	0x03, 0x19
        /*01c2*/ 	.short	0x0060


	//----- nvinfo : EIATTR_PARAM_CBANK
	.align		4
        /*01c4*/ 	.byte	0x04, 0x0a
        /*01c6*/ 	.short	(.L_177 - .L_176)
	.align		4
.L_176:
        /*01c8*/ 	.word	index@(.nv.constant0.popcount_weighted_keys_literal_fused_multiq_kernel)
        /*01cc*/ 	.short	0x0380
        /*01ce*/ 	.short	0x0060


	//----- nvinfo : EIATTR_SW_WAR
	.align		4
.L_177:
        /*01d0*/ 	.byte	0x04, 0x36
        /*01d2*/ 	.short	(.L_179 - .L_178)
.L_178:
        /*01d4*/ 	.word	0x00000008
.L_179:


//--------------------- .nv.info.pack_bits_all_ballot_multi_kernel --------------------------
	.section	.nv.info.pack_bits_all_ballot_multi_kernel,"",@"SHT_CUDA_INFO"
	.sectionflags	@""
	.align	4


	//----- nvinfo : EIATTR_CUDA_API_VERSION
	.align		4
        /*0000*/ 	.byte	0x04, 0x37
        /*0002*/ 	.short	(.L_181 - .L_180)
.L_180:
        /*0004*/ 	.word	0x00000082


	//----- nvinfo : EIATTR_KPARAM_INFO
	.align		4
.L_181:
        /*0008*/ 	.byte	0x04, 0x17
        /*000a*/ 	.short	(.L_183 - .L_182)
.L_182:
        /*000c*/ 	.word	0x00000000
        /*0010*/ 	.short	0x0005
        /*0012*/ 	.short	0x0020
        /*0014*/ 	.byte	0x00, 0xf5, 0x21, 0x00


	//----- nvinfo : EIATTR_KPARAM_INFO
	.align		4
.L_183:
        /*0018*/ 	.byte	0x04, 0x17
        /*001a*/ 	.short	(.L_185 - .L_184)
.L_184:
        /*001c*/ 	.word	0x00000000
        /*0020*/ 	.short	0x0004
        /*0022*/ 	.short	0x0018
        /*0024*/ 	.byte	0x00, 0xf0, 0x21, 0x00


	//----- nvinfo : EIATTR_KPARAM_INFO
	.align		4
.L_185:
        /*0028*/ 	.byte	0x04, 0x17
        /*002a*/ 	.short	(.L_187 - .L_186)
.L_186:
        /*002c*/ 	.word	0x00000000
        /*0030*/ 	.short	0x0003
        /*0032*/ 	.short	0x0014
        /*0034*/ 	.byte	0x00, 0xf0, 0x11, 0x00


	//----- nvinfo : EIATTR_KPARAM_INFO
	.align		4
.L_187:
        /*0038*/ 	.byte	0x04, 0x17
        /*003a*/ 	.short	(.L_189 - .L_188)
.L_188:
        /*003c*/ 	.word	0x00000000
        /*0040*/ 	.short	0x0002
        /*0042*/ 	.short	0x0010
        /*0044*/ 	.byte	0x00, 0xf0, 0x11, 0x00


	//----- nvinfo : EIATTR_KPARAM_INFO
	.align		4
.L_189:
        /*0048*/ 	.byte	0x04, 0x17
        /*004a*/ 	.short	(.L_191 - .L_190)
.L_190:
        /*004c*/ 	.word	0x00000000
        /*0050*/ 	.short	0x0001
        /*0052*/ 	.short	0x0008
        /*0054*/ 	.byte	0x00, 0xf0, 0x21, 0x00


	//----- nvinfo : EIATTR_KPARAM_INFO
	.align		4
.L_191:
        /*0058*/ 	.byte	0x04, 0x17
        /*005a*/ 	.short	(.L_193 - .L_192)
.L_192:
        /*005c*/ 	.word	0x00000000
        /*0060*/ 	.short	0x0000
        /*0062*/ 	.short	0x0000
        /*0064*/ 	.byte	0x00, 0xf5, 0x21, 0x00


	//----- nvinfo : EIATTR_SPARSE_MMA_MASK
	.align		4
.L_193:
        /*0068*/ 	.byte	0x03, 0x50
        /*006a*/ 	.short	0x0000


	//----- nvinfo : EIATTR_MAXREG_COUNT
	.align		4
        /*006c*/ 	.byte	0x03, 0x1b
        /*006e*/ 	.short	0x00ff


	//----- nvinfo : EIATTR_MERCURY_ISA_VERSION
	.align		4
        /*0070*/ 	.byte	0x03, 0x5f
        /*0072*/ 	.short	0x0101


	//----- nvinfo : EIATTR_COOP_GROUP_MASK_REGIDS
	.align		4
        /*0074*/ 	.byte	0x04, 0x29
        /*0076*/ 	.short	(.L_195 - .L_194)


	//   ....[0]....
.L_194:
        /*0078*/ 	.word	0xffffffff


	//   ....[1]....
        /*007c*/ 	.word	0xffffffff


	//----- nvinfo : EIATTR_COOP_GROUP_INSTR_OFFSETS
	.align		4
.L_195:
        /*0080*/ 	.byte	0x04, 0x28
        /*0082*/ 	.short	(.L_197 - .L_196)


	//   ....[0]....
.L_196:
        /*0084*/ 	.word	0x00000340


	//   ....[1]....
        /*0088*/ 	.word	0x00000350


	//----- nvinfo : EIATTR_VRC_CTA_INIT_COUNT
	.align		4
.L_197:
        /*008c*/ 	.byte	0x02, 0x4a
	.zero		1
	.zero		1


	//----- nvinfo : EIATTR_EXIT_INSTR_OFFSETS
	.align		4
        /*0090*/ 	.byte	0x04, 0x1c
        /*0092*/ 	.short	(.L_199 - .L_198)


	//   ....[0]....
.L_198:
        /*0094*/ 	.word	0x00000040


	//   ....[1]....
        /*0098*/ 	.word	0x000000d0


	//   ....[2]....
        /*009c*/ 	.word	0x00000360


	//   ....[3]....
        /*00a0*/ 	.word	0x000003d0


	//----- nvinfo : EIATTR_CRS_STACK_SIZE
	.align		4
.L_199:
        /*00a4*/ 	.byte	0x04, 0x1e
        /*00a6*/ 	.short	(.L_201 - .L_200)
.L_200:
        /*00a8*/ 	.word	0x00000000


	//----- nvinfo : EIATTR_CBANK_PARAM_SIZE
	.align		4
.L_201:
        /*00ac*/ 	.byte	0x03, 0x19
        /*00ae*/ 	.short	0x0028


	//----- nvinfo : EIATTR_PARAM_CBANK
	.align		4
        /*00b0*/ 	.byte	0x04, 0x0a
        /*00b2*/ 	.short	(.L_203 - .L_202)
	.align		4
.L_202:
        /*00b4*/ 	.word	index@(.nv.constant0.pack_bits_all_ballot_multi_kernel)
        /*00b8*/ 	.short	0x0380
        /*00ba*/ 	.short	0x0028


	//----- nvinfo : EIATTR_SW_WAR
	.align		4
.L_203:
        /*00bc*/ 	.byte	0x04, 0x36
        /*00be*/ 	.short	(.L_205 - .L_204)
.L_204:
        /*00c0*/ 	.word	0x00000008
.L_205:


//--------------------- .nv.info.pack_bits_all_kernel --------------------------
	.section	.nv.info.pack_bits_all_kernel,"",@"SHT_CUDA_INFO"
	.sectionflags	@""
	.align	4


	//----- nvinfo : EIATTR_CUDA_API_VERSION
	.align		4
        /*0000*/ 	.byte	0x04, 0x37
        /*0002*/ 	.short	(.L_207 - .L_206)
.L_206:
        /*0004*/ 	.word	0x00000082


	//----- nvinfo : EIATTR_KPARAM_INFO
	.align		4
.L_207:
        /*0008*/ 	.byte	0x04, 0x17
        /*000a*/ 	.short	(.L_209 - .L_208)
.L_208:
        /*000c*/ 	.word	0x00000000
        /*0010*/ 	.short	0x0005
        /*0012*/ 	.short	0x0020
        /*0014*/ 	.byte	0x00, 0xf5, 0x21, 0x00


	//----- nvinfo : EIATTR_KPARAM_INFO
	.align		4
.L_209:
        /*0018*/ 	.byte	0x04, 0x17
        /*001a*/ 	.short	(.L_211 - .L_210)
.L_210:
        /*001c*/ 	.word	0x00000000
        /*0020*/ 	.short	0x0004
        /*0022*/ 	.short	0x0018
        /*0024*/ 	.byte	0x00, 0xf0, 0x21, 0x00


	//----- nvinfo : EIATTR_KPARAM_INFO
	.align		4
.L_211:
        /*0028*/ 	.byte	0x04, 0x17
        /*002a*/ 	.short	(.L_213 - .L_212)
.L_212:
        /*002c*/ 	.word	0x00000000
        /*0030*/ 	.short	0x0003
        /*0032*/ 	.short	0x0014
        /*0034*/ 	.byte	0x00, 0xf0, 0x11, 0x00


	//----- nvinfo : EIATTR_KPARAM_INFO
	.align		4
.L_213:
        /*0038*/ 	.byte	0x04, 0x17
        /*003a*/ 	.short	(.L_215 - .L_214)
.L_214:
        /*003c*/ 	.word	0x00000000
        /*0040*/ 	.short	0x0002
        /*0042*/ 	.short	0x0010
        /*0044*/ 	.byte	0x00, 0xf0, 0x11, 0x00


	//----- nvinfo : EIATTR_KPARAM_INFO
	.align		4
.L_215:
        /*0048*/ 	.byte	0x04, 0x17
        /*004a*/ 	.short	(.L_217 - .L_216)
.L_216:
        /*004c*/ 	.word	0x00000000
        /*0050*/ 	.short	0x0001
        /*0052*/ 	.short	0x0008
        /*0054*/ 	.byte	0x00, 0xf0, 0x21, 0x00


	//----- nvinfo : EIATTR_KPARAM_INFO
	.align		4
.L_217:
        /*0058*/ 	.byte	0x04, 0x17
        /*005a*/ 	.short	(.L_219 - .L_218)
.L_218:
        /*005c*/ 	.word	0x00000000
        /*0060*/ 	.short	0x0000
        /*0062*/ 	.short	0x0000
        /*0064*/ 	.byte	0x00, 0xf5, 0x21, 0x00


	//----- nvinfo : EIATTR_SPARSE_MMA_MASK
	.align		4
.L_219:
        /*0068*/ 	.byte	0x03, 0x50
        /*006a*/ 	.short	0x0000


	//----- nvinfo : EIATTR_MAXREG_COUNT
	.align		4
        /*006c*/ 	.byte	0x03, 0x1b
        /*006e*/ 	.short	0x00ff


	//----- nvinfo : EIATTR_MERCURY_ISA_VERSION
	.align		4
        /*0070*/ 	.byte	0x03, 0x5f
        /*0072*/ 	.short	0x0101


	//----- nvinfo : EIATTR_VRC_CTA_INIT_COUNT
	.align		4
        /*0074*/ 	.byte	0x02, 0x4a
	.zero		1
	.zero		1


	//----- nvinfo : EIATTR_EXIT_INSTR_OFFSETS
	.align		4
        /*0078*/ 	.byte	0x04, 0x1c
        /*007a*/ 	.short	(.L_221 - .L_220)


	//   ....[0]....
.L_220:
        /*007c*/ 	.word	0x00000080


	//   ....[1]....
        /*0080*/ 	.word	0x00000ac0


	//----- nvinfo : EIATTR_CRS_STACK_SIZE
	.align		4
.L_221:
        /*0084*/ 	.byte	0x04, 0x1e
        /*0086*/ 	.short	(.L_223 - .L_222)
.L_222:
        /*0088*/ 	.word	0x00000000


	//----- nvinfo : EIATTR_CBANK_PARAM_SIZE
	.align		4
.L_223:
        /*008c*/ 	.byte	0x03, 0x19
        /*008e*/ 	.short	0x0028


	//----- nvinfo : EIATTR_PARAM_CBANK
	.align		4
        /*0090*/ 	.byte	0x04, 0x0a
        /*0092*/ 	.short	(.L_225 - .L_224)
	.align		4
.L_224:
        /*0094*/ 	.word	index@(.nv.constant0.pack_bits_all_kernel)
        /*0098*/ 	.short	0x0380
        /*009a*/ 	.short	0x0028


	//----- nvinfo : EIATTR_SW_WAR
	.align		4
.L_225:
        /*009c*/ 	.byte	0x04, 0x36
        /*009e*/ 	.short	(.L_227 - .L_226)
.L_226:
        /*00a0*/ 	.word	0x00000008
.L_227:


//--------------------- .nv.info.ewah_decompress_kernel --------------------------
	.section	.nv.info.ewah_decompress_kernel,"",@"SHT_CUDA_INFO"
	.sectionflags	@""
	.align	4


	//----- nvinfo : EIATTR_CUDA_API_VERSION
	.align		4
        /*0000*/ 	.byte	0x04, 0x37
        /*0002*/ 	.short	(.L_229 - .L_228)
.L_228:
        /*0004*/ 	.word	0x00000082


	//----- nvinfo : EIATTR_KPARAM_INFO
	.align		4
.L_229:
        /*0008*/ 	.byte	0x04, 0x17
        /*000a*/ 	.short	(.L_231 - .L_230)
.L_230:
        /*000c*/ 	.word	0x00000000
        /*0010*/ 	.short	0x0003
        /*0012*/ 	.short	0x0010
        /*0014*/ 	.byte	0x00, 0xf5, 0x21, 0x00


	//----- nvinfo : EIATTR_KPARAM_INFO
	.align		4
.L_231:
        /*0018*/ 	.byte	0x04, 0x17
        /*001a*/ 	.short	(.L_233 - .L_232)
.L_232:
        /*001c*/ 	.word	0x00000000
        /*0020*/ 	.short	0x0002
        /*0022*/ 	.short	0x000c
        /*0024*/ 	.byte	0x00, 0xf0, 0x11, 0x00


	//----- nvinfo : EIATTR_KPARAM_INFO
	.align		4
.L_233:
        /*0028*/ 	.byte	0x04, 0x17
        /*002a*/ 	.short	(.L_235 - .L_234)
.L_234:
        /*002c*/ 	.word	0x00000000
        /*0030*/ 	.short	0x0001
        /*0032*/ 	.short	0x0008
        /*0034*/ 	.byte	0x00, 0xf0, 0x11, 0x00


	//----- nvinfo : EIATTR_KPARAM_INFO
	.align		4
.L_235:
        /*0038*/ 	.byte	0x04, 0x17
        /*003a*/ 	.short	(.L_237 - .L_236)
.L_236:
        /*003c*/ 	.word	0x00000000
        /*0040*/ 	.short	0x0000
        /*0042*/ 	.short	0x0000
        /*0044*/ 	.byte	0x00, 0xf5, 0x21, 0x00


	//----- nvinfo : EIATTR_SPARSE_MMA_MASK
	.align		4
.L_237:
        /*0048*/ 	.byte	0x03, 0x50
        /*004a*/ 	.short	0x0000


	//----- nvinfo : EIATTR_MAXREG_COUNT
	.align		4
        /*004c*/ 	.byte	0x03, 0x1b
        /*004e*/ 	.short	0x00ff


	//----- nvinfo : EIATTR_MERCURY_ISA_VERSION
	.align		4
        /*0050*/ 	.byte	0x03, 0x5f
        /*0052*/ 	.short	0x0101


	//----- nvinfo : EIATTR_VRC_CTA_INIT_COUNT
	.align		4
        /*0054*/ 	.byte	0x02, 0x4a
	.zero		1
	.zero		1


	//----- nvinfo : EIATTR_EXIT_INSTR_OFFSETS
	.align		4
        /*0058*/ 	.byte	0x04, 0x1c
        /*005a*/ 	.short	(.L_239 - .L_238)


	//   ....[0]....
.L_238:
        /*005c*/ 	.word	0x00000030


	//   ....[1]....
        /*0060*/ 	.word	0x000003c0


	//   ....[2]....
        /*0064*/ 	.word	0x000005d0


	//   ....[3]....
        /*0068*/ 	.word	0x000006d0


	//   ....[4]....
        /*006c*/ 	.word	0x00000790


	//   ....[5]....
        /*0070*/ 	.word	0x00000820


	//----- nvinfo : EIATTR_CBANK_PARAM_SIZE
	.align		4
.L_239:
        /*0074*/ 	.byte	0x03, 0x19
        /*0076*/ 	.short	0x0018


	//----- nvinfo : EIATTR_PARAM_CBANK
	.align		4
        /*0078*/ 	.byte	0x04, 0x0a
        /*007a*/ 	.short	(.L_241 - .L_240)
	.align		4
.L_240:
        /*007c*/ 	.word	index@(.nv.constant0.ewah_decompress_kernel)
        /*0080*/ 	.short	0x0380
        /*0082*/ 	.short	0x0018


	//----- nvinfo : EIATTR_SW_WAR
	.align		4
.L_241:
        /*0084*/ 	.byte	0x04, 0x36
        /*0086*/ 	.short	(.L_243 - .L_242)
.L_242:
        /*0088*/ 	.word	0x00000008
.L_243:


//--------------------- .nv.callgraph             --------------------------
	.section	.nv.callgraph,"",@"SHT_CUDA_CALLGRAPH"
	.align	4
	.sectionentsize	8
	.align		4
        /*0000*/ 	.word	0x00000000
	.align		4
        /*0004*/ 	.word	0xffffffff
	.align		4
        /*0008*/ 	.word	0x00000000
	.align		4
        /*000c*/ 	.word	0xfffffffe
	.align		4
        /*0010*/ 	.word	0x00000000
	.align		4
        /*0014*/ 	.word	0xfffffffd
	.align		4
        /*0018*/ 	.word	0x00000000
	.align		4
        /*001c*/ 	.word	0xfffffffc


//--------------------- .text.ewah_emit_kernel    --------------------------
	.section	.text.ewah_emit_kernel,"ax",@progbits
	.align	128
        .global         ewah_emit_kernel
        .type           ewah_emit_kernel,@function
        .size           ewah_emit_kernel,(.L_x_89 - ewah_emit_kernel)
        .other          ewah_emit_kernel,@"STO_CUDA_ENTRY STV_DEFAULT"
ewah_emit_kernel:
.text.ewah_emit_kernel:
[----:B------:R-:W-:Y:S01]  /*0000*/  LDC R1, c[0x0][0x37c] ;  /* 0x0000df00ff017b82 */ /* 0x000fe20000000800 */
[----:B------:R-:W0:Y:S01]  /*0010*/  S2R R2, SR_CTAID.X ;  /* 0x0000000000027919 */ /* 0x000e220000002500 */
[----:B------:R-:W0:Y:S01]  /*0020*/  LDCU UR4, c[0x0][0x388] ;  /* 0x00007100ff0477ac */ /* 0x000e220008000800 */
[----:B------:R-:W1:Y:S01]  /*0030*/  S2R R0, SR_TID.X ;  /* 0x0000000000007919 */ /* 0x000e620000002100 */
[----:B0-----:R-:W-:-:S04]  /*0040*/  ISETP.GE.AND P0, PT, R2, UR4, PT ;  /* 0x0000000402007c0c */ /* 0x001fc8000bf06270 */
[----:B-1----:R-:W-:-:S13]  /*0050*/  ISETP.NE.OR P0, PT, R0, RZ, P0 ;  /* 0x000000ff0000720c */ /* 0x002fda0000705670 */
[----:B------:R-:W-:Y:S05]  /*0060*/  @P0 EXIT ;  /* 0x000000000000094d */ /* 0x000fea0003800000 */
[----:B------:R-:W0:Y:S01]  /*0070*/  LDC.64 R4, c[0x0][0x398] ;  /* 0x0000e600ff047b82 */ /* 0x000e220000000a00 */
[----:B------:R-:W1:Y:S01]  /*0080*/  LDCU.64 UR6, c[0x0][0x358] ;  /* 0x00006b00ff0677ac */ /* 0x000e620008000a00 */
[----:B------:R-:W2:Y:S01]  /*0090*/  LDCU UR5, c[0x0][0x38c] ;  /* 0x00007180ff0577ac */ /* 0x000ea20008000800 */
[----:B0-----:R-:W-:-:S06]  /*00a0*/  IMAD.WIDE.U32 R4, R2, 0x8, R4 ;  /* 0x0000000802047825 */ /* 0x001fcc00078e0004 */
[----:B-1----:R-:W3:Y:S01]  /*00b0*/  LDG.E.64.CONSTANT R4, desc[UR6][R4.64] ;  /* 0x0000000604047981 */ /* 0x002ee2000c1e9b00 */
[----:B--2---:R-:W-:Y:S01]  /*00c0*/  UISETP.GE.AND UP0, UPT, UR5, 0x1, UPT ;  /* 0x000000010500788c */ /* 0x004fe2000bf06270 */
[----:B---3--:R-:W-:-:S08]  /*00d0*/  IMAD.MOV.U32 R17, RZ, RZ, R4 ;  /* 0x000000ffff117224 */ /* 0x008fd000078e0004 */
[----:B------:R-:W-:Y:S05]  /*00e0*/  BRA.U !UP0, `(.L_x_0) ;  /* 0x0000000d08b07547 */ /* 0x000fea000b800000 */
[----:B------:R-:W0:Y:S08]  /*00f0*/  LDC.64 R12, c[0x0][0x390] ;  /* 0x0000e400ff0c7b82 */ /* 0x000e300000000a00 */
[----:B------:R-:W1:Y:S01]  /*0100*/  LDC.64 R8, c[0x0][0x380] ;  /* 0x0000e000ff087b82 */ /* 0x000e620000000a00 */
[----:B0-----:R-:W-:-:S04]  /*0110*/  LEA R12, P0, R2, R12, 0x2 ;  /* 0x0000000c020c7211 */ /* 0x001fc800078010ff */
[----:B------:R-:W-:-:S05]  /*0120*/  LEA.HI.X R13, R2, R13, RZ, 0x2, P0 ;  /* 0x0000000d020d7211 */ /* 0x000fca00000f14ff */
[----:B------:R0:W5:Y:S01]  /*0130*/  LDG.E.CONSTANT R0, desc[UR6][R12.64] ;  /* 0x000000060c007981 */ /* 0x000162000c1e9900 */
[----:B------:R-:W-:Y:S02]  /*0140*/  USHF.R.S32.HI UR4, URZ, 0x1f, UR5 ;  /* 0x0000001fff047899 */ /* 0x000fe40008011405 */
[----:B------:R-:W-:-:S04]  /*0150*/  IMAD.WIDE.U32 R6, R2, UR5, RZ ;  /* 0x0000000502067c25 */ /* 0x000fc8000f8e00ff */
[----:B------:R-:W-:Y:S01]  /*0160*/  IMAD.MOV.U32 R16, RZ, RZ, R5 ;  /* 0x000000ffff107224 */ /* 0x000fe200078e0005 */
[----:B-1----:R-:W-:Y:S01]  /*0170*/  LEA R8, P0, R6, R8, 0x3 ;  /* 0x0000000806087211 */ /* 0x002fe200078018ff */
[----:B------:R-:W-:Y:S02]  /*0180*/  IMAD R3, R2, UR4, RZ ;  /* 0x0000000402037c24 */ /* 0x000fe4000f8e02ff */
[----:B------:R-:W-:Y:S01]  /*0190*/  IMAD.MOV.U32 R17, RZ, RZ, R4 ;  /* 0x000000ffff117224 */ /* 0x000fe200078e0004 */
[----:B------:R-:W-:Y:S01]  /*01a0*/  IADD3 R10, P1, PT, R8, 0x10, RZ ;  /* 0x00000010080a7810 */ /* 0x000fe20007f3e0ff */
[----:B------:R-:W-:-:S05]  /*01b0*/  IMAD.IADD R3, R7, 0x1, R3 ;  /* 0x0000000107037824 */ /* 0x000fca00078e0203 */
[----:B------:R-:W-:Y:S01]  /*01c0*/  LEA.HI.X R9, R6, R9, R3, 0x3, P0 ;  /* 0x0000000906097211 */ /* 0x000fe200000f1c03 */
[----:B------:R-:W-:-:S04]  /*01d0*/  IMAD.MOV.U32 R3, RZ, RZ, RZ ;  /* 0x000000ffff037224 */ /* 0x000fc800078e00ff */
[----:B0-----:R-:W-:-:S07]  /*01e0*/  IMAD.X R11, RZ, RZ, R9, P1 ;  /* 0x000000ffff0b7224 */ /* 0x001fce00008e0609 */
.L_x_13:
[----:B-----5:R-:W-:Y:S01]  /*01f0*/  ISETP.NE.AND P0, PT, R0, RZ, PT ;  /* 0x000000ff0000720c */ /* 0x020fe20003f05270 */
[----:B------:R-:W-:Y:S01]  /*0200*/  UMOV UR4, URZ ;  /* 0x000000ff00047c82 */ /* 0x000fe20008000000 */
[----:B------:R-:W-:Y:S02]  /*0210*/  HFMA2 R5, -RZ, RZ, 0, 0 ;  /* 0x00000000ff057431 */ /* 0x000fe400000001ff */
[----:B------:R-:W-:Y:S01]  /*0220*/  IMAD.MOV.U32 R6, RZ, RZ, R3 ;  /* 0x000000ffff067224 */ /* 0x000fe200078e0003 */
[----:B0-2-4-:R-:W-:-:S08]  /*0230*/  CS2R R14, SRZ ;  /* 0x00000000000e7805 */ /* 0x015fd0000001ff00 */
[----:B-1----:R-:W-:Y:S05]  /*0240*/  @!P0 BRA `(.L_x_1) ;  /* 0x00000000007c8947 */ /* 0x002fea0003800000 */
[----:B------:R-:W-:-:S06]  /*0250*/  IMAD.WIDE R12, R3, 0x8, R8 ;  /* 0x00000008030c7825 */ /* 0x000fcc00078e0208 */
[----:B------:R-:W2:Y:S02]  /*0260*/  LDG.E.64.CONSTANT R12, desc[UR6][R12.64] ;  /* 0x000000060c0c7981 */ /* 0x000ea4000c1e9b00 */
[----:B--2---:R-:W-:-:S04]  /*0270*/  IADD3 R7, P1, PT, R12, 0x1, RZ ;  /* 0x000000010c077810 */ /* 0x004fc80007f3e0ff */
[----:B------:R-:W-:Y:S01]  /*0280*/  ISETP.GT.U32.AND P0, PT, R7, 0x1, PT ;  /* 0x000000010700780c */ /* 0x000fe20003f04070 */
[----:B------:R-:W-:-:S05]  /*0290*/  IMAD.X R7, RZ, RZ, R13, P1 ;  /* 0x000000ffff077224 */ /* 0x000fca00008e060d */
[----:B------:R-:W-:-:S13]  /*02a0*/  ISETP.GT.U32.AND.EX P0, PT, R7, RZ, PT, P0 ;  /* 0x000000ff0700720c */ /* 0x000fda0003f04100 */
[----:B------:R-:W-:Y:S05]  /*02b0*/  @P0 BRA `(.L_x_1) ;  /* 0x0000000000600947 */ /* 0x000fea0003800000 */
[----:B------:R-:W0:Y:S01]  /*02c0*/  LDCU UR5, c[0x0][0x38c] ;  /* 0x00007180ff0577ac */ /* 0x000e220008000800 */
[----:B------:R-:W-:Y:S01]  /*02d0*/  IMAD.MOV.U32 R6, RZ, RZ, R3 ;  /* 0x000000ffff067224 */ /* 0x000fe200078e0003 */
[----:B0-----:R-:W-:-:S13]  /*02e0*/  ISETP.GE.AND P0, PT, R3, UR5, PT ;  /* 0x0000000503007c0c */ /* 0x001fda000bf06270 */
[----:B------:R-:W-:Y:S05]  /*02f0*/  @P0 BRA `(.L_x_2) ;  /* 0x00000000003c0947 */ /* 0x000fea0003800000 */
[----:B------:R-:W0:Y:S01]  /*0300*/  LDC R7, c[0x0][0x38c] ;  /* 0x0000e300ff077b82 */ /* 0x000e220000000800 */
[----:B------:R-:W-:Y:S01]  /*0310*/  ISETP.NE.U32.AND P0, PT, R12, -0x1, PT ;  /* 0xffffffff0c00780c */ /* 0x000fe20003f05070 */
[----:B------:R-:W-:Y:S01]  /*0320*/  IMAD.MOV.U32 R6, RZ, RZ, R3 ;  /* 0x000000ffff067224 */ /* 0x000fe200078e0003 */
[----:B------:R-:W1:Y:S02]  /*0330*/  LDCU UR5, c[0x0][0x38c] ;  /* 0x00007180ff0577ac */ /* 0x000e640008000800 */
[----:B------:R-:W-:-:S04]  /*0340*/  ISETP.NE.AND.EX P0, PT, R13, -0x1, PT, P0 ;  /* 0xffffffff0d00780c */ /* 0x000fc80003f05300 */
[----:B------:R-:W-:-:S09]  /*0350*/  SEL R5, RZ, 0xffffffff, P0 ;  /* 0xffffffffff057807 */ /* 0x000fd20000000000 */
.L_x_3:
[----:B------:R-:W-:-:S06]  /*0360*/  IMAD.WIDE R14, R6, 0x8, R8 ;  /* 0x00000008060e7825 */ /* 0x000fcc00078e0208 */
[----:B------:R-:W2:Y:S02]  /*0370*/  LDG.E.64.CONSTANT R14, desc[UR6][R14.64] ;  /* 0x000000060e0e7981 */ /* 0x000ea4000c1e9b00 */
[----:B--2---:R-:W-:-:S04]  /*0380*/  ISETP.NE.U32.AND P0, PT, R14, R5, PT ;  /* 0x000000050e00720c */ /* 0x004fc80003f05070 */
[----:B------:R-:W-:-:S13]  /*0390*/  ISETP.NE.AND.EX P0, PT, R15, R5, PT, P0 ;  /* 0x000000050f00720c */ /* 0x000fda0003f05300 */
[----:B------:R-:W-:Y:S05]  /*03a0*/  @P0 BRA `(.L_x_2) ;  /* 0x0000000000100947 */ /* 0x000fea0003800000 */
[----:B------:R-:W-:-:S05]  /*03b0*/  VIADD R6, R6, 0x1 ;  /* 0x0000000106067836 */ /* 0x000fca0000000000 */
[----:B-1----:R-:W-:-:S13]  /*03c0*/  ISETP.NE.AND P0, PT, R6, UR5, PT ;  /* 0x0000000506007c0c */ /* 0x002fda000bf05270 */
[----:B------:R-:W-:Y:S05]  /*03d0*/  @P0 BRA `(.L_x_3) ;  /* 0xfffffffc00e00947 */ /* 0x000fea000383ffff */
[----:B0-----:R-:W-:-:S07]  /*03e0*/  IMAD.MOV.U32 R6, RZ, RZ, R7 ;  /* 0x000000ffff067224 */ /* 0x001fce00078e0007 */
.L_x_2:
[----:B------:R-:W-:Y:S01]  /*03f0*/  ISETP.NE.U32.AND P0, PT, R12, -0x1, PT ;  /* 0xffffffff0c00780c */ /* 0x000fe20003f05070 */
[----:B------:R-:W-:-:S03]  /*0400*/  IMAD.IADD R14, R6, 0x1, -R3 ;  /* 0x00000001060e7824 */ /* 0x000fc600078e0a03 */
[----:B------:R-:W-:Y:S01]  /*0410*/  ISETP.NE.AND.EX P0, PT, R13, -0x1, PT, P0 ;  /* 0xffffffff0d00780c */ /* 0x000fe20003f05300 */
[----:B------:R-:W-:-:S03]  /*0420*/  IMAD.WIDE.U32 R14, R14, 0x2, RZ ;  /* 0x000000020e0e7825 */ /* 0x000fc600078e00ff */
[----:B------:R-:W-:-:S09]  /*0430*/  SEL R5, RZ, 0x1, P0 ;  /* 0x00000001ff057807 */ /* 0x000fd20000000000 */
.L_x_1:
[----:B0-----:R-:W0:Y:S01]  /*0440*/  LDC R7, c[0x0][0x38c] ;  /* 0x0000e300ff077b82 */ /* 0x001e220000000800 */
[----:B------:R-:W-:Y:S01]  /*0450*/  MOV R21, RZ ;  /* 0x000000ff00157202 */ /* 0x000fe20000000f00 */
[----:B------:R-:W-:Y:S01]  /*0460*/  IMAD.MOV.U32 R3, RZ, RZ, R6 ;  /* 0x000000ffff037224 */ /* 0x000fe200078e0006 */
[----:B0-----:R-:W-:-:S13]  /*0470*/  ISETP.GE.AND P0, PT, R6, R7, PT ;  /* 0x000000070600720c */ /* 0x001fda0003f06270 */
[----:B------:R-:W-:Y:S05]  /*0480*/  @P0 BRA `(.L_x_4) ;  /* 0x0000000000480947 */ /* 0x000fea0003800000 */
[----:B------:R-:W0:Y:S01]  /*0490*/  LDC R19, c[0x0][0x38c] ;  /* 0x0000e300ff137b82 */ /* 0x000e220000000800 */
[----:B------:R-:W-:Y:S01]  /*04a0*/  ISETP.NE.AND P1, PT, R0, RZ, PT ;  /* 0x000000ff0000720c */ /* 0x000fe20003f25270 */
[----:B------:R-:W-:Y:S02]  /*04b0*/  IMAD.IADD R20, R7, 0x1, -R6 ;  /* 0x0000000107147824 */ /* 0x000fe400078e0a06 */
[----:B------:R-:W-:-:S10]  /*04c0*/  IMAD.MOV.U32 R21, RZ, RZ, RZ ;  /* 0x000000ffff157224 */ /* 0x000fd400078e00ff */
.L_x_6:
[----:B------:R-:W-:Y:S05]  /*04d0*/  @!P1 BRA `(.L_x_5) ;  /* 0x0000000000209947 */ /* 0x000fea0003800000 */
[----:B------:R-:W-:-:S04]  /*04e0*/  IMAD.IADD R3, R21, 0x1, R6 ;  /* 0x0000000115037824 */ /* 0x000fc800078e0206 */
[----:B------:R-:W-:-:S06]  /*04f0*/  IMAD.WIDE R12, R3, 0x8, R8 ;  /* 0x00000008030c7825 */ /* 0x000fcc00078e0208 */
[----:B------:R-:W2:Y:S02]  /*0500*/  LDG.E.64.CONSTANT R12, desc[UR6][R12.64] ;  /* 0x000000060c0c7981 */ /* 0x000ea4000c1e9b00 */
[----:B--2---:R-:W-:-:S05]  /*0510*/  IADD3 R7, P0, PT, R12, 0x1, RZ ;  /* 0x000000010c077810 */ /* 0x004fca0007f1e0ff */
[----:B------:R-:W-:Y:S01]  /*0520*/  IMAD.X R18, RZ, RZ, R13, P0 ;  /* 0x000000ffff127224 */ /* 0x000fe200000e060d */
[----:B------:R-:W-:-:S04]  /*0530*/  ISETP.GE.U32.AND P0, PT, R7, 0x2, PT ;  /* 0x000000020700780c */ /* 0x000fc80003f06070 */
[----:B------:R-:W-:-:S13]  /*0540*/  ISETP.GE.U32.AND.EX P0, PT, R18, RZ, PT, P0 ;  /* 0x000000ff1200720c */ /* 0x000fda0003f06100 */
[----:B------:R-:W-:Y:S05]  /*0550*/  @!P0 BRA `(.L_x_4) ;  /* 0x0000000000148947 */ /* 0x000fea0003800000 */
.L_x_5:
[----:B------:R-:W-:-:S05]  /*0560*/  VIADD R21, R21, 0x1 ;  /* 0x0000000115157836 */ /* 0x000fca0000000000 */
[----:B------:R-:W-:-:S13]  /*0570*/  ISETP.NE.AND P0, PT, R21, R20, PT ;  /* 0x000000141500720c */ /* 0x000fda0003f05270 */
[----:B------:R-:W-:Y:S05]  /*0580*/  @P0 BRA `(.L_x_6) ;  /* 0xfffffffc00d00947 */ /* 0x000fea000383ffff */
[----:B0-----:R-:W-:Y:S01]  /*0590*/  MOV R3, R19 ;  /* 0x0000001300037202 */ /* 0x001fe20000000f00 */
[----:B------:R-:W-:-:S07]  /*05a0*/  IMAD.MOV.U32 R21, RZ, RZ, R20 ;  /* 0x000000ffff157224 */ /* 0x000fce00078e0014 */
.L_x_4:
[----:B------:R-:W2:Y:S01]  /*05b0*/  LDC.64 R12, c[0x0][0x3a0] ;  /* 0x0000e800ff0c7b82 */ /* 0x000ea20000000a00 */
[C---:B------:R-:W-:Y:S01]  /*05c0*/  IMAD.SHL.U32 R23, R17.reuse, 0x8, RZ ;  /* 0x0000000811177824 */ /* 0x040fe200078e00ff */
[----:B------:R-:W-:Y:S01]  /*05d0*/  SHF.L.U64.HI R20, R17, 0x3, R16 ;  /* 0x0000000311147819 */ /* 0x000fe20000010210 */
[----:B------:R-:W-:Y:S01]  /*05e0*/  IMAD.SHL.U32 R7, R21, 0x2, RZ ;  /* 0x0000000215077824 */ /* 0x000fe200078e00ff */
[----:B------:R-:W-:Y:S02]  /*05f0*/  LOP3.LUT R14, R5, R14, RZ, 0xfc, !PT ;  /* 0x0000000e050e7212 */ /* 0x000fe400078efcff */
[----:B------:R-:W-:Y:S02]  /*0600*/  IADD3 R17, P1, PT, R17, 0x1, RZ ;  /* 0x0000000111117810 */ /* 0x000fe40007f3e0ff */
[----:B------:R-:W-:-:S03]  /*0610*/  LOP3.LUT R15, R7, UR4, R15, 0xfe, !PT ;  /* 0x00000004070f7c12 */ /* 0x000fc6000f8efe0f */
[----:B------:R-:W-:Y:S01]  /*0620*/  IMAD.X R16, RZ, RZ, R16, P1 ;  /* 0x000000ffff107224 */ /* 0x000fe200008e0610 */
[----:B--2---:R-:W-:-:S05]  /*0630*/  IADD3 R18, P0, PT, R23, R12, RZ ;  /* 0x0000000c17127210 */ /* 0x004fca0007f1e0ff */
[----:B0-----:R-:W-:Y:S01]  /*0640*/  IMAD.X R19, R20, 0x1, R13, P0 ;  /* 0x0000000114137824 */ /* 0x001fe200000e060d */
[----:B------:R-:W-:-:S04]  /*0650*/  ISETP.NE.AND P0, PT, R21, RZ, PT ;  /* 0x000000ff1500720c */ /* 0x000fc80003f05270 */
[----:B------:R0:W-:Y:S09]  /*0660*/  STG.E.64 desc[UR6][R18.64], R14 ;  /* 0x0000000e12007986 */ /* 0x0001f2000c101b06 */
[----:B------:R-:W-:Y:S05]  /*0670*/  @!P0 BRA `(.L_x_7) ;  /* 0x0000000800408947 */ /* 0x000fea0003800000 */
[C---:B------:R-:W-:Y:S01]  /*0680*/  ISETP.GE.U32.AND P0, PT, R21.reuse, 0x4, PT ;  /* 0x000000041500780c */ /* 0x040fe20003f06070 */
[----:B------:R-:W-:Y:S01]  /*0690*/  IMAD.MOV.U32 R7, RZ, RZ, RZ ;  /* 0x000000ffff077224 */ /* 0x000fe200078e00ff */
[----:B------:R-:W-:Y:S01]  /*06a0*/  LOP3.LUT R5, R21, 0x3, RZ, 0xc0, !PT ;  /* 0x0000000315057812 */ /* 0x000fe200078ec0ff */
[----:B------:R-:W-:Y:S01]  /*06b0*/  IMAD.MOV.U32 R26, RZ, RZ, R16 ;  /* 0x000000ffff1a7224 */ /* 0x000fe200078e0010 */
[----:B------:R-:W-:-:S09]  /*06c0*/  MOV R29, R17 ;  /* 0x00000011001d7202 */ /* 0x000fd20000000f00 */
[----:B------:R-:W-:Y:S05]  /*06d0*/  @!P0 BRA `(.L_x_8) ;  /* 0x0000000400cc8947 */ /* 0x000fea0003800000 */
[----:B------:R-:W-:Y:S01]  /*06e0*/  LOP3.LUT R7, R21, 0xfffffffc, RZ, 0xc0, !PT ;  /* 0xfffffffc15077812 */ /* 0x000fe200078ec0ff */
[----:B------:R-:W-:Y:S01]  /*06f0*/  IMAD.MOV.U32 R29, RZ, RZ, R17 ;  /* 0x000000ffff1d7224 */ /* 0x000fe200078e0011 */
[----:B0-----:R-:W-:Y:S01]  /*0700*/  IADD3 R14, P1, P2, R23, 0x20, R12 ;  /* 0x00000020170e7810 */ /* 0x001fe20007a3e00c */
[----:B------:R-:W-:Y:S02]  /*0710*/  IMAD.MOV.U32 R26, RZ, RZ, R16 ;  /* 0x000000ffff1a7224 */ /* 0x000fe400078e0010 */
[----:B------:R-:W-:Y:S01]  /*0720*/  IMAD.MOV R28, RZ, RZ, -R7 ;  /* 0x000000ffff1c7224 */ /* 0x000fe200078e0a07 */
[----:B------:R-:W-:Y:S01]  /*0730*/  IADD3.X R15, PT, PT, R20, R13, RZ, P1, P2 ;  /* 0x0000000d140f7210 */ /* 0x000fe20000fe44ff */
[----:B------:R-:W-:-:S03]  /*0740*/  IMAD.MOV.U32 R27, RZ, RZ, R6 ;  /* 0x000000ffff1b7224 */ /* 0x000fc600078e0006 */
[----:B------:R-:W-:-:S13]  /*0750*/  ISETP.GE.AND P0, PT, R28, RZ, PT ;  /* 0x000000ff1c00720c */ /* 0x000fda0003f06270 */
[----:B------:R-:W-:Y:S05]  /*0760*/  @P0 BRA `(.L_x_9) ;  /* 0x00000004005c0947 */ /* 0x000fea0003800000 */
[----:B------:R-:W-:Y:S01]  /*0770*/  IMAD.MOV R16, RZ, RZ, -R28 ;  /* 0x000000ffff107224 */ /* 0x000fe200078e0a1c */
[----:B------:R-:W-:-:S04]  /*0780*/  PLOP3.LUT P0, PT, PT, PT, PT, 0x80, 0x8 ;  /* 0x000000000008781c */ /* 0x000fc80003f0f070 */
[----:B------:R-:W-:-:S13]  /*0790*/  ISETP.GT.AND P1, PT, R16, 0xc, PT ;  /* 0x0000000c1000780c */ /* 0x000fda0003f24270 */
[----:B------:R-:W-:Y:S05]  /*07a0*/  @!P1 BRA `(.L_x_10) ;  /* 0x0000000000c89947 */ /* 0x000fea0003800000 */
[----:B------:R-:W-:-:S13]  /*07b0*/  PLOP3.LUT P0, PT, PT, PT, PT, 0x8, 0x80 ;  /* 0x000000000080781c */ /* 0x000fda0003f0e170 */
.L_x_11:
[----:B------:R-:W-:-:S05]  /*07c0*/  IMAD.WIDE R16, R27, 0x8, R10 ;  /* 0x000000081b107825 */ /* 0x000fca00078e020a */
[----:B------:R-:W2:Y:S04]  /*07d0*/  LDG.E.64.CONSTANT R24, desc[UR6][R16.64+-0x10] ;  /* 0xfffff00610187981 */ /* 0x000ea8000c1e9b00 */
[----:B------:R-:W3:Y:S04]  /*07e0*/  LDG.E.64.CONSTANT R22, desc[UR6][R16.64+-0x8] ;  /* 0xfffff80610167981 */ /* 0x000ee8000c1e9b00 */
[----:B------:R-:W4:Y:S01]  /*07f0*/  LDG.E.64.CONSTANT R20, desc[UR6][R16.64] ;  /* 0x0000000610147981 */ /* 0x000f22000c1e9b00 */
[----:B------:R-:W-:-:S05]  /*0800*/  IADD3 R19, PT, PT, R27, 0x4, RZ ;  /* 0x000000041b137810 */ /* 0x000fca0007ffe0ff */
[----:B------:R-:W-:Y:S01]  /*0810*/  IMAD.WIDE R18, R19, 0x8, R10 ;  /* 0x0000000813127825 */ /* 0x000fe200078e020a */
[----:B------:R-:W5:Y:S04]  /*0820*/  LDG.E.64.CONSTANT R16, desc[UR6][R16.64+0x8] ;  /* 0x0000080610107981 */ /* 0x000f68000c1e9b00 */
[----:B--2---:R0:W-:Y:S04]  /*0830*/  STG.E.64 desc[UR6][R14.64+-0x18], R24 ;  /* 0xffffe8180e007986 */ /* 0x0041e8000c101b06 */
[----:B---3--:R2:W-:Y:S04]  /*0840*/  STG.E.64 desc[UR6][R14.64+-0x10], R22 ;  /* 0xfffff0160e007986 */ /* 0x0085e8000c101b06 */
[----:B----4-:R3:W-:Y:S04]  /*0850*/  STG.E.64 desc[UR6][R14.64+-0x8], R20 ;  /* 0xfffff8140e007986 */ /* 0x0107e8000c101b06 */
[----:B0-----:R-:W4:Y:S04]  /*0860*/  LDG.E.64.CONSTANT R24, desc[UR6][R18.64+-0x8] ;  /* 0xfffff80612187981 */ /* 0x001f28000c1e9b00 */
[----:B--2---:R-:W2:Y:S04]  /*0870*/  LDG.E.64.CONSTANT R22, desc[UR6][R18.64+-0x10] ;  /* 0xfffff00612167981 */ /* 0x004ea8000c1e9b00 */
[----:B---3--:R-:W3:Y:S04]  /*0880*/  LDG.E.64.CONSTANT R20, desc[UR6][R18.64] ;  /* 0x0000000612147981 */ /* 0x008ee8000c1e9b00 */
[----:B-----5:R0:W-:Y:S04]  /*0890*/  STG.E.64 desc[UR6][R14.64], R16 ;  /* 0x000000100e007986 */ /* 0x0201e8000c101b06 */
[----:B------:R-:W5:Y:S01]  /*08a0*/  LDG.E.64.CONSTANT R18, desc[UR6][R18.64+0x8] ;  /* 0x0000080612127981 */ /* 0x000f62000c1e9b00 */
[----:B0-----:R-:W-:-:S04]  /*08b0*/  VIADD R17, R27, 0x8 ;  /* 0x000000081b117836 */ /* 0x001fc80000000000 */
[----:B------:R-:W-:Y:S01]  /*08c0*/  IMAD.WIDE R16, R17, 0x8, R10 ;  /* 0x0000000811107825 */ /* 0x000fe200078e020a */
[----:B--2---:R0:W-:Y:S04]  /*08d0*/  STG.E.64 desc[UR6][R14.64+0x8], R22 ;  /* 0x000008160e007986 */ /* 0x0041e8000c101b06 */
[----:B---3--:R2:W-:Y:S04]  /*08e0*/  STG.E.64 desc[UR6][R14.64+0x18], R20 ;  /* 0x000018140e007986 */ /* 0x0085e8000c101b06 */
[----:B-----5:R3:W-:Y:S04]  /*08f0*/  STG.E.64 desc[UR6][R14.64+0x20], R18 ;  /* 0x000020120e007986 */ /* 0x0207e8000c101b06 */
[----:B0-----:R-:W5:Y:S04]  /*0900*/  LDG.E.64.CONSTANT R22, desc[UR6][R16.64+-0x10] ;  /* 0xfffff00610167981 */ /* 0x001f68000c1e9b00 */
[----:B--2---:R-:W2:Y:S04]  /*0910*/  LDG.E.64.CONSTANT R20, desc[UR6][R16.64+-0x8] ;  /* 0xfffff80610147981 */ /* 0x004ea8000c1e9b00 */
[----:B---3--:R-:W3:Y:S04]  /*0920*/  LDG.E.64.CONSTANT R18, desc[UR6][R16.64] ;  /* 0x0000000610127981 */ /* 0x008ee8000c1e9b00 */
[----:B------:R-:W3:Y:S04]  /*0930*/  LDG.E.64.CONSTANT R16, desc[UR6][R16.64+0x8] ;  /* 0x0000080610107981 */ /* 0x000ee8000c1e9b00 */
[----:B----4-:R0:W-:Y:S02]  /*0940*/  STG.E.64 desc[UR6][R14.64+0x10], R24 ;  /* 0x000010180e007986 */ /* 0x0101e4000c101b06 */
[----:B0-----:R-:W-:-:S04]  /*0950*/  VIADD R25, R27, 0xc ;  /* 0x0000000c1b197836 */ /* 0x001fc80000000000 */
[----:B------:R-:W-:Y:S01]  /*0960*/  IMAD.WIDE R24, R25, 0x8, R10 ;  /* 0x0000000819187825 */ /* 0x000fe200078e020a */
[----:B-----5:R0:W-:Y:S04]  /*0970*/  STG.E.64 desc[UR6][R14.64+0x28], R22 ;  /* 0x000028160e007986 */ /* 0x0201e8000c101b06 */
[----:B--2---:R2:W-:Y:S04]  /*0980*/  STG.E.64 desc[UR6][R14.64+0x30], R20 ;  /* 0x000030140e007986 */ /* 0x0045e8000c101b06 */
[----:B---3--:R3:W-:Y:S04]  /*0990*/  STG.E.64 desc[UR6][R14.64+0x38], R18 ;  /* 0x000038120e007986 */ /* 0x0087e8000c101b06 */
[----:B0-----:R-:W4:Y:S04]  /*09a0*/  LDG.E.64.CONSTANT R22, desc[UR6][R24.64+-0x10] ;  /* 0xfffff00618167981 */ /* 0x001f28000c1e9b00 */
[----:B--2---:R-:W2:Y:S04]  /*09b0*/  LDG.E.64.CONSTANT R20, desc[UR6][R24.64+-0x8] ;  /* 0xfffff80618147981 */ /* 0x004ea8000c1e9b00 */
[----:B------:R0:W-:Y:S04]  /*09c0*/  STG.E.64 desc[UR6][R14.64+0x40], R16 ;  /* 0x000040100e007986 */ /* 0x0001e8000c101b06 */
[----:B---3--:R-:W3:Y:S04]  /*09d0*/  LDG.E.64.CONSTANT R18, desc[UR6][R24.64] ;  /* 0x0000000618127981 */ /* 0x008ee8000c1e9b00 */
[----:B0-----:R-:W5:Y:S01]  /*09e0*/  LDG.E.64.CONSTANT R16, desc[UR6][R24.64+0x8] ;  /* 0x0000080618107981 */ /* 0x001f62000c1e9b00 */
[----:B------:R-:W-:-:S05]  /*09f0*/  VIADD R28, R28, 0x10 ;  /* 0x000000101c1c7836 */ /* 0x000fca0000000000 */
[----:B------:R-:W-:Y:S02]  /*0a00*/  ISETP.GE.AND P1, PT, R28, -0xc, PT ;  /* 0xfffffff41c00780c */ /* 0x000fe40003f26270 */
[----:B------:R-:W-:Y:S01]  /*0a10*/  IADD3 R29, P2, PT, R29, 0x10, RZ ;  /* 0x000000101d1d7810 */ /* 0x000fe20007f5e0ff */
[----:B------:R-:W-:-:S04]  /*0a20*/  VIADD R27, R27, 0x10 ;  /* 0x000000101b1b7836 */ /* 0x000fc80000000000 */
[----:B------:R-:W-:Y:S01]  /*0a30*/  IMAD.X R26, RZ, RZ, R26, P2 ;  /* 0x000000ffff1a7224 */ /* 0x000fe200010e061a */
[----:B----4-:R-:W-:Y:S04]  /*0a40*/  STG.E.64 desc[UR6][R14.64+0x48], R22 ;  /* 0x000048160e007986 */ /* 0x010fe8000c101b06 */
[----:B--2---:R-:W-:Y:S04]  /*0a50*/  STG.E.64 desc[UR6][R14.64+0x50], R20 ;  /* 0x000050140e007986 */ /* 0x004fe8000c101b06 */
[----:B---3--:R-:W-:Y:S04]  /*0a60*/  STG.E.64 desc[UR6][R14.64+0x58], R18 ;  /* 0x000058120e007986 */ /* 0x008fe8000c101b06 */
[----:B-----5:R0:W-:Y:S02]  /*0a70*/  STG.E.64 desc[UR6][R14.64+0x60], R16 ;  /* 0x000060100e007986 */ /* 0x0201e4000c101b06 */
[----:B0-----:R-:W-:-:S05]  /*0a80*/  IADD3 R16, P3, PT, R14, 0x80, RZ ;  /* 0x000000800e107810 */ /* 0x001fca0007f7e0ff */
[----:B------:R-:W-:Y:S01]  /*0a90*/  IMAD.X R17, RZ, RZ, R15, P3 ;  /* 0x000000ffff117224 */ /* 0x000fe200018e060f */
[----:B------:R-:W-:-:S03]  /*0aa0*/  MOV R14, R16 ;  /* 0x00000010000e7202 */ /* 0x000fc60000000f00 */
[----:B------:R-:W-:Y:S01]  /*0ab0*/  IMAD.MOV.U32 R15, RZ, RZ, R17 ;  /* 0x000000ffff0f7224 */ /* 0x000fe200078e0011 */
[----:B------:R-:W-:Y:S06]  /*0ac0*/  @!P1 BRA `(.L_x_11) ;  /* 0xfffffffc003c9947 */ /* 0x000fec000383ffff */
.L_x_10:
[----:B------:R-:W-:-:S05]  /*0ad0*/  IMAD.MOV R16, RZ, RZ, -R28 ;  /* 0x000000ffff107224 */ /* 0x000fca00078e0a1c */
[----:B------:R-:W-:-:S13]  /*0ae0*/  ISETP.GT.AND P1, PT, R16, 0x4, PT ;  /* 0x000000041000780c */ /* 0x000fda0003f24270 */
[----:B------:R-:W-:Y:S05]  /*0af0*/  @!P1 BRA `(.L_x_12) ;  /* 0x0000000000709947 */ /* 0x000fea0003800000 */
[----:B------:R-:W-:-:S05]  /*0b00*/  IMAD.WIDE R16, R27, 0x8, R10 ;  /* 0x000000081b107825 */ /* 0x000fca00078e020a */
[----:B------:R-:W2:Y:S04]  /*0b10*/  LDG.E.64.CONSTANT R18, desc[UR6][R16.64] ;  /* 0x0000000610127981 */ /* 0x000ea8000c1e9b00 */
[----:B------:R-:W3:Y:S04]  /*0b20*/  LDG.E.64.CONSTANT R22, desc[UR6][R16.64+-0x10] ;  /* 0xfffff00610167981 */ /* 0x000ee8000c1e9b00 */
[----:B------:R-:W4:Y:S04]  /*0b30*/  LDG.E.64.CONSTANT R20, desc[UR6][R16.64+-0x8] ;  /* 0xfffff80610147981 */ /* 0x000f28000c1e9b00 */
[----:B------:R-:W5:Y:S01]  /*0b40*/  LDG.E.64.CONSTANT R16, desc[UR6][R16.64+0x8] ;  /* 0x0000080610107981 */ /* 0x000f62000c1e9b00 */
[----:B------:R-:W-:-:S04]  /*0b50*/  VIADD R25, R27, 0x4 ;  /* 0x000000041b197836 */ /* 0x000fc80000000000 */
[----:B------:R-:W-:Y:S01]  /*0b60*/  IMAD.WIDE R24, R25, 0x8, R10 ;  /* 0x0000000819187825 */ /* 0x000fe200078e020a */
[----:B--2---:R0:W-:Y:S04]  /*0b70*/  STG.E.64 desc[UR6][R14.64+-0x8], R18 ;  /* 0xfffff8120e007986 */ /* 0x0041e8000c101b06 */
[----:B---3--:R2:W-:Y:S04]  /*0b80*/  STG.E.64 desc[UR6][R14.64+-0x18], R22 ;  /* 0xffffe8160e007986 */ /* 0x0085e8000c101b06 */
[----:B0-----:R-:W3:Y:S04]  /*0b90*/  LDG.E.64.CONSTANT R18, desc[UR6][R24.64] ;  /* 0x0000000618127981 */ /* 0x001ee8000c1e9b00 */
[----:B----4-:R0:W-:Y:S04]  /*0ba0*/  STG.E.64 desc[UR6][R14.64+-0x10], R20 ;  /* 0xfffff0140e007986 */ /* 0x0101e8000c101b06 */
[----:B-----5:R4:W-:Y:S04]  /*0bb0*/  STG.E.64 desc[UR6][R14.64], R16 ;  /* 0x000000100e007986 */ /* 0x0209e8000c101b06 */
[----:B--2---:R-:W2:Y:S04]  /*0bc0*/  LDG.E.64.CONSTANT R22, desc[UR6][R24.64+-0x10] ;  /* 0xfffff00618167981 */ /* 0x004ea8000c1e9b00 */
[----:B0-----:R-:W5:Y:S04]  /*0bd0*/  LDG.E.64.CONSTANT R20, desc[UR6][R24.64+-0x8] ;  /* 0xfffff80618147981 */ /* 0x001f68000c1e9b00 */
[----:B----4-:R-:W4:Y:S01]  /*0be0*/  LDG.E.64.CONSTANT R16, desc[UR6][R24.64+0x8] ;  /* 0x0000080618107981 */ /* 0x010f22000c1e9b00 */
[----:B------:R-:W-:Y:S01]  /*0bf0*/  IADD3 R29, P1, PT, R29, 0x8, RZ ;  /* 0x000000081d1d7810 */ /* 0x000fe20007f3e0ff */
[----:B------:R-:W-:Y:S01]  /*0c00*/  VIADD R28, R28, 0x8 ;  /* 0x000000081c1c7836 */ /* 0x000fe20000000000 */
[----:B------:R-:W-:Y:S01]  /*0c10*/  PLOP3.LUT P0, PT, PT, PT, PT, 0x8, 0x80 ;  /* 0x000000000080781c */ /* 0x000fe20003f0e170 */
[----:B------:R-:W-:Y:S01]  /*0c20*/  VIADD R27, R27, 0x8 ;  /* 0x000000081b1b7836 */ /* 0x000fe20000000000 */
[----:B------:R-:W-:Y:S01]  /*0c30*/  IADD3.X R26, PT, PT, RZ, R26, RZ, P1, !PT ;  /* 0x0000001aff1a7210 */ /* 0x000fe20000ffe4ff */
[----:B---3--:R0:W-:Y:S02]  /*0c40*/  STG.E.64 desc[UR6][R14.64+0x18], R18 ;  /* 0x000018120e007986 */ /* 0x0081e4000c101b06 */
[----:B0-----:R-:W-:-:S02]  /*0c50*/  IADD3 R18, P2, PT, R14, 0x40, RZ ;  /* 0x000000400e127810 */ /* 0x001fc40007f5e0ff */
[----:B--2---:R-:W-:Y:S03]  /*0c60*/  STG.E.64 desc[UR6][R14.64+0x8], R22 ;  /* 0x000008160e007986 */ /* 0x004fe6000c101b06 */
[----:B------:R-:W-:Y:S01]  /*0c70*/  IMAD.X R19, RZ, RZ, R15, P2 ;  /* 0x000000ffff137224 */ /* 0x000fe200010e060f */
[----:B-----5:R-:W-:Y:S04]  /*0c80*/  STG.E.64 desc[UR6][R14.64+0x10], R20 ;  /* 0x000010140e007986 */ /* 0x020fe8000c101b06 */
[----:B----4-:R0:W-:Y:S02]  /*0c90*/  STG.E.64 desc[UR6][R14.64+0x20], R16 ;  /* 0x000020100e007986 */ /* 0x0101e4000c101b06 */
[----:B0-----:R-:W-:-:S02]  /*0ca0*/  IMAD.MOV.U32 R14, RZ, RZ, R18 ;  /* 0x000000ffff0e7224 */ /* 0x001fc400078e0012 */
[----:B------:R-:W-:-:S07]  /*0cb0*/  IMAD.MOV.U32 R15, RZ, RZ, R19 ;  /* 0x000000ffff0f7224 */ /* 0x000fce00078e0013 */
.L_x_12:
[----:B------:R-:W-:-:S13]  /*0cc0*/  ISETP.EQ.AND P1, PT, R28, RZ, PT ;  /* 0x000000ff1c00720c */ /* 0x000fda0003f22270 */
[----:B------:R-:W-:Y:S05]  /*0cd0*/  @!P0 BRA P1, `(.L_x_8) ;  /* 0x00000000004c8947 */ /* 0x000fea0000800000 */
.L_x_9:
[----:B------:R-:W-:-:S05]  /*0ce0*/  IMAD.WIDE R22, R27, 0x8, R10 ;  /* 0x000000081b167825 */ /* 0x000fca00078e020a */
[----:B------:R-:W2:Y:S04]  /*0cf0*/  LDG.E.64.CONSTANT R16, desc[UR6][R22.64] ;  /* 0x0000000616107981 */ /* 0x000ea8000c1e9b00 */
[----:B------:R-:W3:Y:S04]  /*0d00*/  LDG.E.64.CONSTANT R20, desc[UR6][R22.64+-0x10] ;  /* 0xfffff00616147981 */ /* 0x000ee8000c1e9b00 */
[----:B------:R-:W4:Y:S04]  /*0d10*/  LDG.E.64.CONSTANT R18, desc[UR6][R22.64+-0x8] ;  /* 0xfffff80616127981 */ /* 0x000f28000c1e9b00 */
[----:B------:R-:W5:Y:S01]  /*0d20*/  LDG.E.64.CONSTANT R24, desc[UR6][R22.64+0x8] ;  /* 0x0000080616187981 */ /* 0x000f62000c1e9b00 */
[----:B------:R-:W-:-:S05]  /*0d30*/  VIADD R28, R28, 0x4 ;  /* 0x000000041c1c7836 */ /* 0x000fca0000000000 */
[----:B------:R-:W-:Y:S02]  /*0d40*/  ISETP.NE.AND P0, PT, R28, RZ, PT ;  /* 0x000000ff1c00720c */ /* 0x000fe40003f05270 */
[----:B------:R-:W-:Y:S01]  /*0d50*/  IADD3 R29, P1, PT, R29, 0x4, RZ ;  /* 0x000000041d1d7810 */ /* 0x000fe20007f3e0ff */
[----:B------:R-:W-:-:S03]  /*0d60*/  VIADD R27, R27, 0x4 ;  /* 0x000000041b1b7836 */ /* 0x000fc60000000000 */
[----:B------:R-:W-:Y:S01]  /*0d70*/  IADD3.X R26, PT, PT, RZ, R26, RZ, P1, !PT ;  /* 0x0000001aff1a7210 */ /* 0x000fe20000ffe4ff */
[----:B--2---:R0:W-:Y:S04]  /*0d80*/  STG.E.64 desc[UR6][R14.64+-0x8], R16 ;  /* 0xfffff8100e007986 */ /* 0x0041e8000c101b06 */
[----:B---3--:R-:W-:Y:S04]  /*0d90*/  STG.E.64 desc[UR6][R14.64+-0x18], R20 ;  /* 0xffffe8140e007986 */ /* 0x008fe8000c101b06 */
[----:B----4-:R-:W-:Y:S01]  /*0da0*/  STG.E.64 desc[UR6][R14.64+-0x10], R18 ;  /* 0xfffff0120e007986 */ /* 0x010fe2000c101b06 */
[----:B0-----:R-:W-:-:S03]  /*0db0*/  IADD3 R16, P2, PT, R14, 0x20, RZ ;  /* 0x000000200e107810 */ /* 0x001fc60007f5e0ff */
[----:B-----5:R0:W-:Y:S02]  /*0dc0*/  STG.E.64 desc[UR6][R14.64], R24 ;  /* 0x000000180e007986 */ /* 0x0201e4000c101b06 */
[----:B------:R-:W-:Y:S02]  /*0dd0*/  IMAD.X R17, RZ, RZ, R15, P2 ;  /* 0x000000ffff117224 */ /* 0x000fe400010e060f */
[----:B0-----:R-:W-:Y:S02]  /*0de0*/  IMAD.MOV.U32 R14, RZ, RZ, R16 ;  /* 0x000000ffff0e7224 */ /* 0x001fe400078e0010 */
[----:B------:R-:W-:Y:S01]  /*0df0*/  IMAD.MOV.U32 R15, RZ, RZ, R17 ;  /* 0x000000ffff0f7224 */ /* 0x000fe200078e0011 */
[----:B------:R-:W-:Y:S06]  /*0e00*/  @P0 BRA `(.L_x_9) ;  /* 0xfffffffc00b40947 */ /* 0x000fec000383ffff */
.L_x_8:
[----:B------:R-:W-:Y:S01]  /*0e10*/  ISETP.NE.AND P0, PT, R5, RZ, PT ;  /* 0x000000ff0500720c */ /* 0x000fe20003f05270 */
[----:B------:R-:W-:Y:S02]  /*0e20*/  IMAD.MOV.U32 R17, RZ, RZ, R29 ;  /* 0x000000ffff117224 */ /* 0x000fe400078e001d */
[----:B------:R-:W-:-:S10]  /*0e30*/  IMAD.MOV.U32 R16, RZ, RZ, R26 ;  /* 0x000000ffff107224 */ /* 0x000fd400078e001a */
[----:B------:R-:W-:Y:S05]  /*0e40*/  @!P0 BRA `(.L_x_7) ;  /* 0x00000000004c8947 */ /* 0x000fea0003800000 */
[----:B------:R-:W-:-:S05]  /*0e50*/  IADD3 R7, PT, PT, R6, R7, RZ ;  /* 0x0000000706077210 */ /* 0x000fca0007ffe0ff */
[----:B------:R-:W-:-:S05]  /*0e60*/  IMAD.WIDE R6, R7, 0x8, R8 ;  /* 0x0000000807067825 */ /* 0x000fca00078e0208 */
[----:B0-----:R-:W2:Y:S01]  /*0e70*/  LDG.E.64.CONSTANT R14, desc[UR6][R6.64] ;  /* 0x00000006060e7981 */ /* 0x001ea2000c1e9b00 */
[C---:B------:R-:W-:Y:S02]  /*0e80*/  LEA R12, P0, R29.reuse, R12, 0x3 ;  /* 0x0000000c1d0c7211 */ /* 0x040fe400078018ff */
[C---:B------:R-:W-:Y:S02]  /*0e90*/  IADD3 R17, P1, PT, R29.reuse, 0x1, RZ ;  /* 0x000000011d117810 */ /* 0x040fe40007f3e0ff */
[--C-:B------:R-:W-:Y:S02]  /*0ea0*/  LEA.HI.X R13, R29, R13, R26.reuse, 0x3, P0 ;  /* 0x0000000d1d0d7211 */ /* 0x100fe400000f1c1a */
[----:B------:R-:W-:Y:S01]  /*0eb0*/  ISETP.NE.AND P0, PT, R5, 0x1, PT ;  /* 0x000000010500780c */ /* 0x000fe20003f05270 */
[----:B------:R-:W-:Y:S02]  /*0ec0*/  IMAD.X R16, RZ, RZ, R26, P1 ;  /* 0x000000ffff107224 */ /* 0x000fe400008e061a */
[----:B--2---:R2:W-:Y:S10]  /*0ed0*/  STG.E.64 desc[UR6][R12.64], R14 ;  /* 0x0000000e0c007986 */ /* 0x0045f4000c101b06 */
[----:B------:R-:W-:Y:S05]  /*0ee0*/  @!P0 BRA `(.L_x_7) ;  /* 0x0000000000248947 */ /* 0x000fea0003800000 */
[----:B------:R-:W-:Y:S01]  /*0ef0*/  ISETP.NE.AND P0, PT, R5, 0x2, PT ;  /* 0x000000020500780c */ /* 0x000fe20003f05270 */
[----:B--2---:R-:W2:-:S12]  /*0f00*/  LDG.E.64.CONSTANT R14, desc[UR6][R6.64+0x8] ;  /* 0x00000806060e7981 */ /* 0x004e98000c1e9b00 */
[----:B------:R-:W3:Y:S01]  /*0f10*/  @P0 LDG.E.64.CONSTANT R18, desc[UR6][R6.64+0x10] ;  /* 0x0000100606120981 */ /* 0x000ee2000c1e9b00 */
[C---:B------:R-:W-:Y:S02]  /*0f20*/  IADD3 R17, P1, PT, R29.reuse, 0x2, RZ ;  /* 0x000000021d117810 */ /* 0x040fe40007f3e0ff */
[----:B------:R-:W-:-:S03]  /*0f30*/  @P0 IADD3 R17, P2, PT, R29, 0x3, RZ ;  /* 0x000000031d110810 */ /* 0x000fc60007f5e0ff */
[--C-:B------:R-:W-:Y:S02]  /*0f40*/  IMAD.X R16, RZ, RZ, R26.reuse, P1 ;  /* 0x000000ffff107224 */ /* 0x100fe400008e061a */
[----:B------:R-:W-:Y:S01]  /*0f50*/  @P0 IMAD.X R16, RZ, RZ, R26, P2 ;  /* 0x000000ffff100224 */ /* 0x000fe200010e061a */
[----:B--2---:R4:W-:Y:S04]  /*0f60*/  STG.E.64 desc[UR6][R12.64+0x8], R14 ;  /* 0x0000080e0c007986 */ /* 0x0049e8000c101b06 */
[----:B---3--:R4:W-:Y:S03]  /*0f70*/  @P0 STG.E.64 desc[UR6][R12.64+0x10], R18 ;  /* 0x000010120c000986 */ /* 0x0089e6000c101b06 */
.L_x_7:
[----:B------:R-:W3:Y:S02]  /*0f80*/  LDCU UR4, c[0x0][0x38c] ;  /* 0x00007180ff0477ac */ /* 0x000ee40008000800 */
[----:B---3--:R-:W-:-:S13]  /*0f90*/  ISETP.GE.AND P0, PT, R3, UR4, PT ;  /* 0x0000000403007c0c */ /* 0x008fda000bf06270 */
[----:B------:R-:W-:Y:S05]  /*0fa0*/  @!P0 BRA `(.L_x_13) ;  /* 0xfffffff000908947 */ /* 0x000fea000383ffff */
.L_x_0:
[----:B------:R-:W3:Y:S01]  /*0fb0*/  LDC.64 R6, c[0x0][0x3a8] ;  /* 0x0000ea00ff067b82 */ /* 0x000ee20000000a00 */
[----:B------:R-:W-:Y:S01]  /*0fc0*/  IMAD.IADD R3, R17, 0x1, -R4 ;  /* 0x0000000111037824 */ /* 0x000fe200078e0a04 */
[----:B---3--:R-:W-:-:S04]  /*0fd0*/  LEA R6, P0, R2, R6, 0x2 ;  /* 0x0000000602067211 */ /* 0x008fc800078010ff */
[----:B------:R-:W-:-:S05]  /*0fe0*/  LEA.HI.X R7, R2, R7, RZ, 0x2, P0 ;  /* 0x0000000702077211 */ /* 0x000fca00000f14ff */
[----:B------:R-:W-:Y:S01]  /*0ff0*/  STG.E desc[UR6][R6.64], R3 ;  /* 0x0000000306007986 */ /* 0x000fe2000c101906 */
[----:B-1----:R-:W-:Y:S05]  /*1000*/  EXIT ;  /* 0x000000000000794d */ /* 0x002fea0003800000 */
.L_x_14:
[----:B------:R-:W-:-:S00]  /*1010*/  BRA `(.L_x_14) ;  /* 0xfffffffc00fc7947 */ /* 0x000fc0000383ffff */
[----:B------:R-:W-:-:S00]  /*1020*/  NOP ;  /* 0x0000000000007918 */ /* 0x000fc00000000000 */
        /* <DEDUP_REMOVED lines=13> */
.L_x_89:


//--------------------- .text.ewah_size_kernel    --------------------------
	.section	.text.ewah_size_kernel,"ax",@progbits
	.align	128
        .global         ewah_size_kernel
        .type           ewah_size_kernel,@function
        .size           ewah_size_kernel,(.L_x_90 - ewah_size_kernel)
        .other          ewah_size_kernel,@"STO_CUDA_ENTRY STV_DEFAULT"
ewah_size_kernel:
.text.ewah_size_kernel:
[----:B------:R-:W-:Y:S01]  /*0000*/  LDC R1, c[0x0][0x37c] ;  /* 0x0000df00ff017b82 */ /* 0x000fe20000000800 */
[----:B------:R-:W0:Y:S07]  /*0010*/  S2R R0, SR_TID.X ;  /* 0x0000000000007919 */ /* 0x000e2e0000002100 */
[----:B------:R-:W1:Y:S08]  /*0020*/  S2UR UR10, SR_CTAID.X ;  /* 0x00000000000a79c3 */ /* 0x000e700000002500 */
[----:B------:R-:W1:Y:S02]  /*0030*/  LDC R2, c[0x0][0x388] ;  /* 0x0000e200ff027b82 */ /* 0x000e640000000800 */
[----:B-1----:R-:W-:-:S04]  /*0040*/  ISETP.LE.AND P0, PT, R2, UR10, PT ;  /* 0x0000000a02007c0c */ /* 0x002fc8000bf03270 */
[----:B0-----:R-:W-:-:S13]  /*0050*/  ISETP.NE.OR P0, PT, R0, RZ, P0 ;  /* 0x000000ff0000720c */ /* 0x001fda0000705670 */
[----:B------:R-:W-:Y:S05]  /*0060*/  @P0 EXIT ;  /* 0x000000000000094d */ /* 0x000fea0003800000 */
[----:B------:R-:W0:Y:S01]  /*0070*/  LDCU UR7, c[0x0][0x38c] ;  /* 0x00007180ff0777ac */ /* 0x000e220008000800 */
[----:B------:R-:W-:Y:S02]  /*0080*/  IMAD.MOV.U32 R0, RZ, RZ, RZ ;  /* 0x000000ffff007224 */ /* 0x000fe400078e00ff */
[----:B------:R-:W-:Y:S01]  /*0090*/  IMAD.MOV.U32 R5, RZ, RZ, RZ ;  /* 0x000000ffff057224 */ /* 0x000fe200078e00ff */
[----:B------:R-:W1:Y:S01]  /*00a0*/  LDCU.64 UR12, c[0x0][0x358] ;  /* 0x00006b00ff0c77ac */ /* 0x000e620008000a00 */
[----:B0-----:R-:W-:-:S09]  /*00b0*/  UISETP.GE.AND UP0, UPT, UR7, 0x1, UPT ;  /* 0x000000010700788c */ /* 0x001fd2000bf06270 */
[----:B-1----:R-:W-:Y:S05]  /*00c0*/  BRA.U !UP0, `(.L_x_15) ;  /* 0x0000000508287547 */ /* 0x002fea000b800000 */
[----:B------:R-:W0:Y:S01]  /*00d0*/  LDCU.64 UR4, c[0x0][0x390] ;  /* 0x00007200ff0477ac */ /* 0x000e220008000a00 */
[----:B------:R-:W1:Y:S01]  /*00e0*/  LDCU.64 UR8, c[0x0][0x380] ;  /* 0x00007000ff0877ac */ /* 0x000e620008000a00 */
[----:B------:R-:W-:Y:S02]  /*00f0*/  USHF.R.S32.HI UR6, URZ, 0x1f, UR7 ;  /* 0x0000001fff067899 */ /* 0x000fe40008011407 */
[----:B0-----:R-:W-:-:S04]  /*0100*/  ULEA UR4, UP0, UR10, UR4, 0x2 ;  /* 0x000000040a047291 */ /* 0x001fc8000f8010ff */
[----:B------:R-:W-:Y:S02]  /*0110*/  ULEA.HI.X UR5, UR10, UR5, URZ, 0x2, UP0 ;  /* 0x000000050a057291 */ /* 0x000fe400080f14ff */
[----:B------:R-:W-:Y:S01]  /*0120*/  IMAD.U32 R2, RZ, RZ, UR4 ;  /* 0x00000004ff027e24 */ /* 0x000fe2000f8e00ff */
[----:B------:R-:W-:-:S03]  /*0130*/  UIMAD UR6, UR6, UR10, URZ ;  /* 0x0000000a060672a4 */ /* 0x000fc6000f8e02ff */
[----:B------:R-:W-:Y:S01]  /*0140*/  IMAD.U32 R3, RZ, RZ, UR5 ;  /* 0x00000005ff037e24 */ /* 0x000fe2000f8e00ff */
[----:B------:R-:W-:-:S04]  /*0150*/  UIMAD.WIDE.U32 UR4, UR10, UR7, URZ ;  /* 0x000000070a0472a5 */ /* 0x000fc8000f8e00ff */
[----:B-1----:R-:W-:Y:S01]  /*0160*/  ULEA UR7, UP0, UR4, UR8, 0x3 ;  /* 0x0000000804077291 */ /* 0x002fe2000f8018ff */
[----:B------:R-:W-:Y:S01]  /*0170*/  HFMA2 R0, -RZ, RZ, 0, 0 ;  /* 0x00000000ff007431 */ /* 0x000fe200000001ff */
[----:B------:R-:W-:Y:S01]  /*0180*/  UIADD3 UR5, UPT, UPT, UR5, UR6, URZ ;  /* 0x0000000605057290 */ /* 0x000fe2000fffe0ff */
[----:B------:R0:W5:Y:S01]  /*0190*/  LDG.E.CONSTANT R4, desc[UR12][R2.64] ;  /* 0x0000000c02047981 */ /* 0x000162000c1e9900 */
[----:B------:R-:W-:Y:S02]  /*01a0*/  IMAD.MOV.U32 R5, RZ, RZ, RZ ;  /* 0x000000ffff057224 */ /* 0x000fe400078e00ff */
[----:B------:R-:W-:Y:S01]  /*01b0*/  ULEA.HI.X UR5, UR4, UR9, UR5, 0x3, UP0 ;  /* 0x0000000904057291 */ /* 0x000fe200080f1c05 */
[----:B------:R-:W-:Y:S02]  /*01c0*/  IMAD.MOV.U32 R9, RZ, RZ, RZ ;  /* 0x000000ffff097224 */ /* 0x000fe400078e00ff */
[----:B0-----:R-:W-:-:S03]  /*01d0*/  IMAD.U32 R2, RZ, RZ, UR7 ;  /* 0x00000007ff027e24 */ /* 0x001fc6000f8e00ff */
[----:B------:R-:W-:-:S07]  /*01e0*/  IMAD.U32 R3, RZ, RZ, UR5 ;  /* 0x00000005ff037e24 */ /* 0x000fce000f8e00ff */
.L_x_22:
[----:B-----5:R-:W-:-:S13]  /*01f0*/  ISETP.NE.AND P0, PT, R4, RZ, PT ;  /* 0x000000ff0400720c */ /* 0x020fda0003f05270 */
[----:B0-----:R-:W-:Y:S05]  /*0200*/  @!P0 BRA `(.L_x_16) ;  /* 0x00000000005c8947 */ /* 0x001fea0003800000 */
[----:B------:R-:W-:Y:S01]  /*0210*/  IMAD.WIDE R6, R9, 0x8, R2 ;  /* 0x0000000809067825 */ /* 0x000fe200078e0202 */
[----:B------:R-:W0:Y:S05]  /*0220*/  LDCU UR4, c[0x0][0x38c] ;  /* 0x00007180ff0477ac */ /* 0x000e2a0008000800 */
[----:B------:R-:W2:Y:S02]  /*0230*/  LDG.E.64.CONSTANT R6, desc[UR12][R6.64] ;  /* 0x0000000c06067981 */ /* 0x000ea4000c1e9b00 */
[----:B--2---:R-:W-:-:S04]  /*0240*/  IADD3 R8, P1, PT, R6, 0x1, RZ ;  /* 0x0000000106087810 */ /* 0x004fc80007f3e0ff */
[----:B------:R-:W-:Y:S02]  /*0250*/  ISETP.GT.U32.AND P0, PT, R8, 0x1, PT ;  /* 0x000000010800780c */ /* 0x000fe40003f04070 */
[----:B------:R-:W-:-:S04]  /*0260*/  IADD3.X R8, PT, PT, RZ, R7, RZ, P1, !PT ;  /* 0x00000007ff087210 */ /* 0x000fc80000ffe4ff */
[----:B------:R-:W-:-:S04]  /*0270*/  ISETP.GT.U32.AND.EX P0, PT, R8, RZ, PT, P0 ;  /* 0x000000ff0800720c */ /* 0x000fc80003f04100 */
[----:B0-----:R-:W-:-:S13]  /*0280*/  ISETP.GE.OR P0, PT, R9, UR4, P0 ;  /* 0x0000000409007c0c */ /* 0x001fda0008706670 */
[----:B------:R-:W-:Y:S05]  /*0290*/  @P0 BRA `(.L_x_16) ;  /* 0x0000000000380947 */ /* 0x000fea0003800000 */
[----:B------:R-:W0:Y:S01]  /*02a0*/  LDC R8, c[0x0][0x38c] ;  /* 0x0000e300ff087b82 */ /* 0x000e220000000800 */
[----:B------:R-:W-:Y:S01]  /*02b0*/  ISETP.NE.U32.AND P0, PT, R6, -0x1, PT ;  /* 0xffffffff0600780c */ /* 0x000fe20003f05070 */
[----:B------:R-:W1:Y:S03]  /*02c0*/  LDCU UR4, c[0x0][0x38c] ;  /* 0x00007180ff0477ac */ /* 0x000e660008000800 */
[----:B------:R-:W-:-:S04]  /*02d0*/  ISETP.NE.AND.EX P0, PT, R7, -0x1, PT, P0 ;  /* 0xffffffff0700780c */ /* 0x000fc80003f05300 */
[----:B------:R-:W-:-:S09]  /*02e0*/  SEL R11, RZ, 0xffffffff, P0 ;  /* 0xffffffffff0b7807 */ /* 0x000fd20000000000 */
.L_x_17:
        /* <DEDUP_REMOVED lines=9> */
.L_x_16:
[----:B0-----:R-:W0:Y:S01]  /*0380*/  LDC R8, c[0x0][0x38c] ;  /* 0x0000e300ff087b82 */ /* 0x001e220000000800 */
[----:B------:R-:W-:Y:S02]  /*0390*/  HFMA2 R7, -RZ, RZ, 0, 0 ;  /* 0x00000000ff077431 */ /* 0x000fe400000001ff */
[----:B------:R-:W-:Y:S01]  /*03a0*/  IMAD.MOV.U32 R6, RZ, RZ, 0x1 ;  /* 0x00000001ff067424 */ /* 0x000fe200078e00ff */
[----:B0-----:R-:W-:-:S13]  /*03b0*/  ISETP.GE.AND P0, PT, R9, R8, PT ;  /* 0x000000080900720c */ /* 0x001fda0003f06270 */
[----:B------:R-:W-:Y:S05]  /*03c0*/  @P0 BRA `(.L_x_18) ;  /* 0x0000000000540947 */ /* 0x000fea0003800000 */
[----:B------:R-:W0:Y:S01]  /*03d0*/  LDC R14, c[0x0][0x38c] ;  /* 0x0000e300ff0e7b82 */ /* 0x000e220000000800 */
[----:B------:R-:W-:Y:S01]  /*03e0*/  IMAD.IADD R13, R8, 0x1, -R9 ;  /* 0x00000001080d7824 */ /* 0x000fe200078e0a09 */
[----:B------:R-:W-:Y:S01]  /*03f0*/  ISETP.NE.AND P1, PT, R4, RZ, PT ;  /* 0x000000ff0400720c */ /* 0x000fe20003f25270 */
[----:B------:R-:W-:-:S12]  /*0400*/  IMAD.MOV.U32 R8, RZ, RZ, RZ ;  /* 0x000000ffff087224 */ /* 0x000fd800078e00ff */
.L_x_21:
[----:B------:R-:W-:Y:S05]  /*0410*/  @!P1 BRA `(.L_x_19) ;  /* 0x0000000000209947 */ /* 0x000fea0003800000 */
[----:B------:R-:W-:-:S04]  /*0420*/  IMAD.IADD R11, R9, 0x1, R8 ;  /* 0x00000001090b7824 */ /* 0x000fc800078e0208 */
[----:B------:R-:W-:-:S06]  /*0430*/  IMAD.WIDE R6, R11, 0x8, R2 ;  /* 0x000000080b067825 */ /* 0x000fcc00078e0202 */
[----:B------:R-:W2:Y:S02]  /*0440*/  LDG.E.64.CONSTANT R6, desc[UR12][R6.64] ;  /* 0x0000000c06067981 */ /* 0x000ea4000c1e9b00 */
[----:B--2---:R-:W-:-:S04]  /*0450*/  IADD3 R10, P0, PT, R6, 0x1, RZ ;  /* 0x00000001060a7810 */ /* 0x004fc80007f1e0ff */
[----:B------:R-:W-:Y:S02]  /*0460*/  IADD3.X R12, PT, PT, RZ, R7, RZ, P0, !PT ;  /* 0x00000007ff0c7210 */ /* 0x000fe400007fe4ff */
[----:B------:R-:W-:-:S04]  /*0470*/  ISETP.GE.U32.AND P0, PT, R10, 0x2, PT ;  /* 0x000000020a00780c */ /* 0x000fc80003f06070 */
[----:B------:R-:W-:-:S13]  /*0480*/  ISETP.GE.U32.AND.EX P0, PT, R12, RZ, PT, P0 ;  /* 0x000000ff0c00720c */ /* 0x000fda0003f06100 */
[----:B------:R-:W-:Y:S05]  /*0490*/  @!P0 BRA `(.L_x_20) ;  /* 0x0000000000148947 */ /* 0x000fea0003800000 */
.L_x_19:
[----:B------:R-:W-:-:S05]  /*04a0*/  VIADD R8, R8, 0x1 ;  /* 0x0000000108087836 */ /* 0x000fca0000000000 */
[----:B------:R-:W-:-:S13]  /*04b0*/  ISETP.NE.AND P0, PT, R8, R13, PT ;  /* 0x0000000d0800720c */ /* 0x000fda0003f05270 */
[----:B------:R-:W-:Y:S05]  /*04c0*/  @P0 BRA `(.L_x_21) ;  /* 0xfffffffc00d00947 */ /* 0x000fea000383ffff */
[----:B0-----:R-:W-:Y:S02]  /*04d0*/  IMAD.MOV.U32 R11, RZ, RZ, R14 ;  /* 0x000000ffff0b7224 */ /* 0x001fe400078e000e */
[----:B------:R-:W-:-:S07]  /*04e0*/  IMAD.MOV.U32 R8, RZ, RZ, R13 ;  /* 0x000000ffff087224 */ /* 0x000fce00078e000d */
.L_x_20:
[----:B------:R-:W-:Y:S01]  /*04f0*/  IADD3 R6, PT, PT, R8, 0x1, RZ ;  /* 0x0000000108067810 */ /* 0x000fe20007ffe0ff */
[----:B------:R-:W-:Y:S02]  /*0500*/  IMAD.MOV.U32 R9, RZ, RZ, R11 ;  /* 0x000000ffff097224 */ /* 0x000fe400078e000b */
[----:B------:R-:W-:-:S07]  /*0510*/  IMAD.MOV.U32 R7, RZ, RZ, RZ ;  /* 0x000000ffff077224 */ /* 0x000fce00078e00ff */
.L_x_18:
[----:B-1----:R-:W1:Y:S01]  /*0520*/  LDCU UR4, c[0x0][0x38c] ;  /* 0x00007180ff0477ac */ /* 0x002e620008000800 */
[----:B------:R-:W-:-:S05]  /*0530*/  IADD3 R0, P1, PT, R0, R6, RZ ;  /* 0x0000000600007210 */ /* 0x000fca0007f3e0ff */
[----:B------:R-:W-:Y:S01]  /*0540*/  IMAD.X R5, R5, 0x1, R7, P1 ;  /* 0x0000000105057824 */ /* 0x000fe200008e0607 */
[----:B-1----:R-:W-:-:S13]  /*0550*/  ISETP.GE.AND P0, PT, R9, UR4, PT ;  /* 0x0000000409007c0c */ /* 0x002fda000bf06270 */
[----:B------:R-:W-:Y:S05]  /*0560*/  @!P0 BRA `(.L_x_22) ;  /* 0xfffffffc00208947 */ /* 0x000fea000383ffff */
.L_x_15:
[----:B------:R-:W1:Y:S01]  /*0570*/  LDCU.64 UR4, c[0x0][0x398] ;  /* 0x00007300ff0477ac */ /* 0x000e620008000a00 */
[----:B------:R-:W-:Y:S01]  /*0580*/  IMAD.MOV.U32 R4, RZ, RZ, R0 ;  /* 0x000000ffff047224 */ /* 0x000fe200078e0000 */
[----:B-1----:R-:W-:-:S04]  /*0590*/  ULEA UR4, UP0, UR10, UR4, 0x3 ;  /* 0x000000040a047291 */ /* 0x002fc8000f8018ff */
[----:B------:R-:W-:Y:S02]  /*05a0*/  ULEA.HI.X UR5, UR10, UR5, URZ, 0x3, UP0 ;  /* 0x000000050a057291 */ /* 0x000fe400080f1cff */
[----:B------:R-:W-:-:S04]  /*05b0*/  MOV R2, UR4 ;  /* 0x0000000400027c02 */ /* 0x000fc80008000f00 */
[----:B------:R-:W-:-:S05]  /*05c0*/  IMAD.U32 R3, RZ, RZ, UR5 ;  /* 0x00000005ff037e24 */ /* 0x000fca000f8e00ff */
[----:B------:R-:W-:Y:S01]  /*05d0*/  STG.E.64 desc[UR12][R2.64], R4 ;  /* 0x0000000402007986 */ /* 0x000fe2000c101b0c */
[----:B------:R-:W-:Y:S05]  /*05e0*/  EXIT ;  /* 0x000000000000794d */ /* 0x000fea0003800000 */
.L_x_23:
        /* <DEDUP_REMOVED lines=9> */
.L_x_90:


//--------------------- .text.compress_flags_from_density_kernel --------------------------
	.section	.text.compress_flags_from_density_kernel,"ax",@progbits
	.align	128
        .global         compress_flags_from_density_kernel
        .type           compress_flags_from_density_kernel,@function
        .size           compress_flags_from_density_kernel,(.L_x_86 - compress_flags_from_density_kernel)
        .other          compress_flags_from_density_kernel,@"STO_CUDA_ENTRY STV_DEFAULT"
compress_flags_from_density_kernel:
.text.compress_flags_from_density_kernel:
[----:B------:R-:W-:Y:S01]  /*0000*/  LDC R1, c[0x0][0x37c] ;  /* 0x0000df00ff017b82 */ /* 0x000fe20000000800 */
[----:B------:R-:W0:Y:S07]  /*0010*/  S2R R3, SR_TID.X ;  /* 0x0000000000037919 */ /* 0x000e2e0000002100 */
[----:B------:R-:W0:Y:S01]  /*0020*/  S2UR UR4, SR_CTAID.X ;  /* 0x00000000000479c3 */ /* 0x000e220000002500 */
[----:B------:R-:W1:Y:S07]  /*0030*/  LDCU UR5, c[0x0][0x388] ;  /* 0x00007100ff0577ac */ /* 0x000e6e0008000800 */
[----:B------:R-:W0:Y:S02]  /*0040*/  LDC R2, c[0x0][0x360] ;  /* 0x0000d800ff027b82 */ /* 0x000e240000000800 */
[----:B0-----:R-:W-:-:S05]  /*0050*/  IMAD R2, R2, UR4, R3 ;  /* 0x0000000402027c24 */ /* 0x001fca000f8e0203 */
[----:B-1----:R-:W-:-:S13]  /*0060*/  ISETP.GE.AND P0, PT, R2, UR5, PT ;  /* 0x0000000502007c0c */ /* 0x002fda000bf06270 */
[----:B------:R-:W-:Y:S05]  /*0070*/  @P0 EXIT ;  /* 0x000000000000094d */ /* 0x000fea0003800000 */
[----:B------:R-:W0:Y:S01]  /*0080*/  LDCU UR4, c[0x0][0x38c] ;  /* 0x00007180ff0477ac */ /* 0x000e220008000800 */
[----:B------:R-:W-:Y:S01]  /*0090*/  CS2R R4, SRZ ;  /* 0x0000000000047805 */ /* 0x000fe2000001ff00 */
[----:B0-----:R-:W0:Y:S01]  /*00a0*/  I2F.F64 R6, UR4 ;  /* 0x0000000400067d12 */ /* 0x001e220008201c00 */
[----:B------:R-:W1:Y:S01]  /*00b0*/  LDCU.64 UR4, c[0x0][0x358] ;  /* 0x00006b00ff0477ac */ /* 0x000e620008000a00 */
[----:B0-----:R-:W-:-:S08]  /*00c0*/  DMUL R6, R6, 64 ;  /* 0x4050000006067828 */ /* 0x001fd00000000000 */
[----:B------:R-:W-:-:S14]  /*00d0*/  DSETP.GT.AND P0, PT, R6, RZ, PT ;  /* 0x000000ff0600722a */ /* 0x000fdc0003f04000 */
[----:B-1----:R-:W-:Y:S05]  /*00e0*/  @!P0 BRA `(.L_x_24) ;  /* 0x0000000000608947 */ /* 0x002fea0003800000 */
[----:B------:R-:W0:Y:S02]  /*00f0*/  LDC.64 R4, c[0x0][0x380] ;  /* 0x0000e000ff047b82 */ /* 0x000e240000000a00 */
[----:B0-----:R-:W-:-:S05]  /*0100*/  IMAD.WIDE R4, R2, 0x8, R4 ;  /* 0x0000000802047825 */ /* 0x001fca00078e0204 */
[----:B------:R-:W2:Y:S01]  /*0110*/  LDG.E.64.CONSTANT R8, desc[UR4][R4.64] ;  /* 0x0000000404087981 */ /* 0x000ea2000c1e9b00 */
[----:B------:R-:W0:Y:S01]  /*0120*/  MUFU.RCP64H R11, R7 ;  /* 0x00000007000b7308 */ /* 0x000e220000001800 */
[----:B------:R-:W-:Y:S01]  /*0130*/  IMAD.MOV.U32 R10, RZ, RZ, 0x1 ;  /* 0x00000001ff0a7424 */ /* 0x000fe200078e00ff */
[----:B------:R-:W-:Y:S05]  /*0140*/  BSSY.RECONVERGENT B0, `(.L_x_24) ;  /* 0x0000012000007945 */ /* 0x000fea0003800200 */
[----:B0-----:R-:W-:-:S08]  /*0150*/  DFMA R12, -R6, R10, 1 ;  /* 0x3ff00000060c742b */ /* 0x001fd0000000010a */
[----:B------:R-:W-:-:S08]  /*0160*/  DFMA R12, R12, R12, R12 ;  /* 0x0000000c0c0c722b */ /* 0x000fd0000000000c */
[----:B------:R-:W-:-:S08]  /*0170*/  DFMA R12, R10, R12, R10 ;  /* 0x0000000c0a0c722b */ /* 0x000fd0000000000a */
[----:B------:R-:W-:-:S08]  /*0180*/  DFMA R10, -R6, R12, 1 ;  /* 0x3ff00000060a742b */ /* 0x000fd0000000010c */
[----:B------:R-:W-:Y:S01]  /*0190*/  DFMA R10, R12, R10, R12 ;  /* 0x0000000a0c0a722b */ /* 0x000fe2000000000c */
[----:B--2---:R-:W0:Y:S07]  /*01a0*/  I2F.F64.U64 R8, R8 ;  /* 0x0000000800087312 */ /* 0x004e2e0000301800 */
[----:B0-----:R-:W-:Y:S01]  /*01b0*/  DMUL R12, R8, R10 ;  /* 0x0000000a080c7228 */ /* 0x001fe20000000000 */
[----:B------:R-:W-:-:S07]  /*01c0*/  FSETP.GEU.AND P1, PT, |R9|, 6.5827683646048100446e-37, PT ;  /* 0x036000000900780b */ /* 0x000fce0003f2e200 */
[----:B------:R-:W-:-:S08]  /*01d0*/  DFMA R14, -R6, R12, R8 ;  /* 0x0000000c060e722b */ /* 0x000fd00000000108 */
[----:B------:R-:W-:-:S10]  /*01e0*/  DFMA R4, R10, R14, R12 ;  /* 0x0000000e0a04722b */ /* 0x000fd4000000000c */
[----:B------:R-:W-:-:S05]  /*01f0*/  FFMA R0, RZ, R7, R5 ;  /* 0x00000007ff007223 */ /* 0x000fca0000000005 */
[----:B------:R-:W-:-:S13]  /*0200*/  FSETP.GT.AND P0, PT, |R0|, 1.469367938527859385e-39, PT ;  /* 0x001000000000780b */ /* 0x000fda0003f04200 */
[----:B------:R-:W-:Y:S05]  /*0210*/  @P0 BRA P1, `(.L_x_25) ;  /* 0x0000000000100947 */ /* 0x000fea0000800000 */
[----:B------:R-:W-:-:S07]  /*0220*/  MOV R0, 0x240 ;  /* 0x0000024000007802 */ /* 0x000fce0000000f00 */
[----:B------:R-:W-:Y:S05]  /*0230*/  CALL.REL.NOINC `($__internal_0_$__cuda_sm20_div_rn_f64_full) ;  /* 0x0000000000c47944 */ /* 0x000fea0003c00000 */
[----:B------:R-:W-:Y:S02]  /*0240*/  IMAD.MOV.U32 R4, RZ, RZ, R12 ;  /* 0x000000ffff047224 */ /* 0x000fe400078e000c */
[----:B------:R-:W-:-:S07]  /*0250*/  IMAD.MOV.U32 R5, RZ, RZ, R13 ;  /* 0x000000ffff057224 */ /* 0x000fce00078e000d */
.L_x_25:
[----:B------:R-:W-:Y:S05]  /*0260*/  BSYNC.RECONVERGENT B0 ;  /* 0x0000000000007941 */ /* 0x000fea0003800200 */
.L_x_24:
[----:B------:R-:W-:Y:S01]  /*0270*/  DSETP.GT.AND P0, PT, R4, 1, PT ;  /* 0x3ff000000400742a */ /* 0x000fe20003f04000 */
[----:B------:R-:W-:Y:S01]  /*0280*/  BSSY.RECONVERGENT B0, `(.L_x_26) ;  /* 0x0000009000007945 */ /* 0x000fe20003800200 */
[----:B------:R-:W-:-:S04]  /*0290*/  MOV R0, 0x310 ;  /* 0x0000031000007802 */ /* 0x000fc80000000f00 */
[----:B------:R-:W-:Y:S02]  /*02a0*/  FSEL R6, R4, RZ, !P0 ;  /* 0x000000ff04067208 */ /* 0x000fe40004000000 */
[----:B------:R-:W-:-:S06]  /*02b0*/  FSEL R7, R5, 1.875, !P0 ;  /* 0x3ff0000005077808 */ /* 0x000fcc0004000000 */
[----:B------:R-:W-:-:S08]  /*02c0*/  DADD R4, -R6, 1 ;  /* 0x3ff0000006047429 */ /* 0x000fd00000000100 */
[----:B------:R-:W-:-:S10]  /*02d0*/  DADD R8, -RZ, |R4| ;  /* 0x00000000ff087229 */ /* 0x000fd40000000504 */
[----:B------:R-:W-:Y:S02]  /*02e0*/  IMAD.MOV.U32 R14, RZ, RZ, R8 ;  /* 0x000000ffff0e7224 */ /* 0x000fe400078e0008 */
[----:B------:R-:W-:-:S07]  /*02f0*/  IMAD.MOV.U32 R3, RZ, RZ, R9 ;  /* 0x000000ffff037224 */ /* 0x000fce00078e0009 */
[----:B------:R-:W-:Y:S05]  /*0300*/  CALL.REL.NOINC `($compress_flags_from_density_kernel$__internal_accurate_pow) ;  /* 0x0000000800007944 */ /* 0x000fea0003c00000 */
[----:B------:R-:W-:Y:S05]  /*0310*/  BSYNC.RECONVERGENT B0 ;  /* 0x0000000000007941 */ /* 0x000fea0003800200 */
.L_x_26:
[C---:B------:R-:W-:Y:S01]  /*0320*/  DADD R8, R4.reuse, 128 ;  /* 0x4060000004087429 */ /* 0x040fe20000000000 */
[----:B------:R-:W-:Y:S01]  /*0330*/  BSSY.RECONVERGENT B0, `(.L_x_27) ;  /* 0x000000e000007945 */ /* 0x000fe20003800200 */
[----:B------:R-:W-:Y:S01]  /*0340*/  DSETP.NEU.AND P1, PT, R4, RZ, PT ;  /* 0x000000ff0400722a */ /* 0x000fe20003f2d000 */
[----:B------:R-:W-:Y:S01]  /*0350*/  IMAD.MOV.U32 R14, RZ, RZ, R6 ;  /* 0x000000ffff0e7224 */ /* 0x000fe200078e0006 */
[----:B------:R-:W-:-:S06]  /*0360*/  MOV R0, 0x410 ;  /* 0x0000041000007802 */ /* 0x000fcc0000000f00 */
[----:B------:R-:W-:Y:S01]  /*0370*/  LOP3.LUT R8, R9, 0x7ff00000, RZ, 0xc0, !PT ;  /* 0x7ff0000009087812 */ /* 0x000fe200078ec0ff */
[----:B------:R-:W-:-:S03]  /*0380*/  IMAD.MOV.U32 R9, RZ, RZ, R16 ;  /* 0x000000ffff097224 */ /* 0x000fc600078e0010 */
[----:B------:R-:W-:Y:S01]  /*0390*/  ISETP.NE.AND P0, PT, R8, 0x7ff00000, PT ;  /* 0x7ff000000800780c */ /* 0x000fe20003f05270 */
[----:B------:R-:W-:Y:S01]  /*03a0*/  IMAD.MOV.U32 R8, RZ, RZ, R3 ;  /* 0x000000ffff087224 */ /* 0x000fe200078e0003 */
[----:B------:R-:W-:Y:S01]  /*03b0*/  @!P1 CS2R R8, SRZ ;  /* 0x0000000000089805 */ /* 0x000fe2000001ff00 */
[----:B------:R-:W-:-:S10]  /*03c0*/  IMAD.MOV.U32 R3, RZ, RZ, R7 ;  /* 0x000000ffff037224 */ /* 0x000fd400078e0007 */
[----:B------:R-:W-:-:S14]  /*03d0*/  DSETP.NEU.OR P0, PT, |R4|, +INF , P0 ;  /* 0x7ff000000400742a */ /* 0x000fdc000070d600 */
[----:B------:R-:W-:Y:S02]  /*03e0*/  @!P0 IMAD.MOV.U32 R8, RZ, RZ, 0x0 ;  /* 0x00000000ff088424 */ /* 0x000fe400078e00ff */
[----:B------:R-:W-:-:S07]  /*03f0*/  @!P0 IMAD.MOV.U32 R9, RZ, RZ, 0x7ff00000 ;  /* 0x7ff00000ff098424 */ /* 0x000fce00078e00ff */
[----:B------:R-:W-:Y:S05]  /*0400*/  CALL.REL.NOINC `($compress_flags_from_density_kernel$__internal_accurate_pow) ;  /* 0x0000000400c07944 */ /* 0x000fea0003c00000 */
[----:B------:R-:W-:Y:S05]  /*0410*/  BSYNC.RECONVERGENT B0 ;  /* 0x0000000000007941 */ /* 0x000fea0003800200 */
.L_x_27:
[----:B------:R-:W-:Y:S01]  /*0420*/  DSETP.NEU.AND P0, PT, R6, RZ, PT ;  /* 0x000000ff0600722a */ /* 0x000fe20003f0d000 */
[----:B------:R-:W0:Y:S01]  /*0430*/  LDC.64 R10, c[0x0][0x398] ;  /* 0x0000e600ff0a7b82 */ /* 0x000e220000000a00 */
[----:B------:R-:W-:Y:S02]  /*0440*/  DADD R12, -R8, 1 ;  /* 0x3ff00000080c7429 */ /* 0x000fe40000000100 */
[----:B------:R-:W-:Y:S01]  /*0450*/  DSETP.NEU.AND P1, PT, R4, 1, PT ;  /* 0x3ff000000400742a */ /* 0x000fe20003f2d000 */
[----:B------:R-:W-:Y:S01]  /*0460*/  IMAD.MOV.U32 R4, RZ, RZ, R3 ;  /* 0x000000ffff047224 */ /* 0x000fe200078e0003 */
[----:B------:R-:W-:Y:S01]  /*0470*/  DSETP.NEU.AND P2, PT, R6, 1, PT ;  /* 0x3ff000000600742a */ /* 0x000fe20003f4d000 */
[----:B------:R-:W-:Y:S02]  /*0480*/  IMAD.MOV.U32 R5, RZ, RZ, R16 ;  /* 0x000000ffff057224 */ /* 0x000fe400078e0010 */
[----:B------:R-:W1:Y:S03]  /*0490*/  LDC.64 R8, c[0x0][0x390] ;  /* 0x0000e400ff087b82 */ /* 0x000e660000000a00 */
[----:B------:R-:W-:-:S02]  /*04a0*/  FSEL R6, R12, RZ, P1 ;  /* 0x000000ff0c067208 */ /* 0x000fc40000800000 */
[----:B------:R-:W-:Y:S02]  /*04b0*/  @!P0 CS2R R4, SRZ ;  /* 0x0000000000048805 */ /* 0x000fe4000001ff00 */
[----:B------:R-:W-:-:S04]  /*04c0*/  FSEL R7, R13, RZ, P1 ;  /* 0x000000ff0d077208 */ /* 0x000fc80000800000 */
[----:B------:R-:W-:Y:S02]  /*04d0*/  FSEL R4, R4, RZ, P2 ;  /* 0x000000ff04047208 */ /* 0x000fe40001000000 */
[----:B------:R-:W-:Y:S01]  /*04e0*/  FSEL R5, R5, 1.875, P2 ;  /* 0x3ff0000005057808 */ /* 0x000fe20001000000 */
[----:B0-----:R-:W-:-:S05]  /*04f0*/  IMAD.WIDE R2, R2, 0x4, R10 ;  /* 0x0000000402027825 */ /* 0x001fca00078e020a */
[----:B------:R-:W-:-:S08]  /*0500*/  DADD R4, R6, -R4 ;  /* 0x0000000006047229 */ /* 0x000fd00000000804 */
[----:B-1----:R-:W-:-:S06]  /*0510*/  DSETP.GTU.AND P0, PT, R4, R8, PT ;  /* 0x000000080400722a */ /* 0x002fcc0003f0c000 */
[----:B------:R-:W-:-:S05]  /*0520*/  SEL R5, RZ, 0x1, P0 ;  /* 0x00000001ff057807 */ /* 0x000fca0000000000 */
[----:B------:R-:W-:Y:S01]  /*0530*/  STG.E desc[UR4][R2.64], R5 ;  /* 0x0000000502007986 */ /* 0x000fe2000c101904 */
[----:B------:R-:W-:Y:S05]  /*0540*/  EXIT ;  /* 0x000000000000794d */ /* 0x000fea0003800000 */
        .weak           $__internal_0_$__cuda_sm20_div_rn_f64_full
        .type           $__internal_0_$__cuda_sm20_div_rn_f64_full,@function
        .size           $__internal_0_$__cuda_sm20_div_rn_f64_full,($compress_flags_from_density_kernel$__internal_accurate_pow - $__internal_0_$__cuda_sm20_div_rn_f64_full)
$__internal_0_$__cuda_sm20_div_rn_f64_full:
[C---:B------:R-:W-:Y:S01]  /*0550*/  FSETP.GEU.AND P0, PT, |R7|.reuse, 1.469367938527859385e-39, PT ;  /* 0x001000000700780b */ /* 0x040fe20003f0e200 */
[----:B------:R-:W-:Y:S01]  /*0560*/  IMAD.MOV.U32 R16, RZ, RZ, 0x1 ;  /* 0x00000001ff107424 */ /* 0x000fe200078e00ff */
[----:B------:R-:W-:Y:S01]  /*0570*/  LOP3.LUT R4, R7, 0x800fffff, RZ, 0xc0, !PT ;  /* 0x800fffff07047812 */ /* 0x000fe200078ec0ff */
[----:B------:R-:W-:Y:S01]  /*0580*/  BSSY.RECONVERGENT B1, `(.L_x_28) ;  /* 0x0000055000017945 */ /* 0x000fe20003800200 */
[C---:B------:R-:W-:Y:S02]  /*0590*/  FSETP.GEU.AND P2, PT, |R9|.reuse, 1.469367938527859385e-39, PT ;  /* 0x001000000900780b */ /* 0x040fe40003f4e200 */
[----:B------:R-:W-:Y:S01]  /*05a0*/  LOP3.LUT R5, R4, 0x3ff00000, RZ, 0xfc, !PT ;  /* 0x3ff0000004057812 */ /* 0x000fe200078efcff */
[----:B------:R-:W-:Y:S01]  /*05b0*/  IMAD.MOV.U32 R4, RZ, RZ, R6 ;  /* 0x000000ffff047224 */ /* 0x000fe200078e0006 */
[----:B------:R-:W-:Y:S02]  /*05c0*/  LOP3.LUT R3, R9, 0x7ff00000, RZ, 0xc0, !PT ;  /* 0x7ff0000009037812 */ /* 0x000fe400078ec0ff */
[----:B------:R-:W-:-:S03]  /*05d0*/  LOP3.LUT R14, R7, 0x7ff00000, RZ, 0xc0, !PT ;  /* 0x7ff00000070e7812 */ /* 0x000fc600078ec0ff */
[----:B------:R-:W-:Y:S01]  /*05e0*/  @!P0 DMUL R4, R6, 8.98846567431157953865e+307 ;  /* 0x7fe0000006048828 */ /* 0x000fe20000000000 */
[----:B------:R-:W-:-:S03]  /*05f0*/  ISETP.GE.U32.AND P1, PT, R3, R14, PT ;  /* 0x0000000e0300720c */ /* 0x000fc60003f26070 */
[----:B------:R-:W-:Y:S01]  /*0600*/  @!P2 LOP3.LUT R12, R7, 0x7ff00000, RZ, 0xc0, !PT ;  /* 0x7ff00000070ca812 */ /* 0x000fe200078ec0ff */
[----:B------:R-:W-:Y:S01]  /*0610*/  @!P2 IMAD.MOV.U32 R18, RZ, RZ, RZ ;  /* 0x000000ffff12a224 */ /* 0x000fe200078e00ff */
[----:B------:R-:W0:Y:S02]  /*0620*/  MUFU.RCP64H R17, R5 ;  /* 0x0000000500117308 */ /* 0x000e240000001800 */
[----:B------:R-:W-:Y:S01]  /*0630*/  @!P2 ISETP.GE.U32.AND P3, PT, R3, R12, PT ;  /* 0x0000000c0300a20c */ /* 0x000fe20003f66070 */
[----:B------:R-:W-:-:S05]  /*0640*/  IMAD.MOV.U32 R12, RZ, RZ, 0x1ca00000 ;  /* 0x1ca00000ff0c7424 */ /* 0x000fca00078e00ff */
[----:B------:R-:W-:-:S04]  /*0650*/  @!P2 SEL R13, R12, 0x63400000, !P3 ;  /* 0x634000000c0da807 */ /* 0x000fc80005800000 */
[----:B------:R-:W-:-:S04]  /*0660*/  @!P2 LOP3.LUT R13, R13, 0x80000000, R9, 0xf8, !PT ;  /* 0x800000000d0da812 */ /* 0x000fc800078ef809 */
[----:B------:R-:W-:Y:S01]  /*0670*/  @!P2 LOP3.LUT R19, R13, 0x100000, RZ, 0xfc, !PT ;  /* 0x001000000d13a812 */ /* 0x000fe200078efcff */
[----:B0-----:R-:W-:-:S08]  /*0680*/  DFMA R10, R16, -R4, 1 ;  /* 0x3ff00000100a742b */ /* 0x001fd00000000804 */
[----:B------:R-:W-:-:S08]  /*0690*/  DFMA R10, R10, R10, R10 ;  /* 0x0000000a0a0a722b */ /* 0x000fd0000000000a */
[----:B------:R-:W-:Y:S01]  /*06a0*/  DFMA R16, R16, R10, R16 ;  /* 0x0000000a1010722b */ /* 0x000fe20000000010 */
[----:B------:R-:W-:Y:S01]  /*06b0*/  SEL R11, R12, 0x63400000, !P1 ;  /* 0x634000000c0b7807 */ /* 0x000fe20004800000 */
[----:B------:R-:W-:-:S03]  /*06c0*/  IMAD.MOV.U32 R10, RZ, RZ, R8 ;  /* 0x000000ffff0a7224 */ /* 0x000fc600078e0008 */
[----:B------:R-:W-:-:S03]  /*06d0*/  LOP3.LUT R11, R11, 0x800fffff, R9, 0xf8, !PT ;  /* 0x800fffff0b0b7812 */ /* 0x000fc600078ef809 */
[----:B------:R-:W-:-:S03]  /*06e0*/  DFMA R20, R16, -R4, 1 ;  /* 0x3ff000001014742b */ /* 0x000fc60000000804 */
[----:B------:R-:W-:-:S05]  /*06f0*/  @!P2 DFMA R10, R10, 2, -R18 ;  /* 0x400000000a0aa82b */ /* 0x000fca0000000812 */
[----:B------:R-:W-:Y:S01]  /*0700*/  DFMA R16, R16, R20, R16 ;  /* 0x000000141010722b */ /* 0x000fe20000000010 */
[----:B------:R-:W-:Y:S02]  /*0710*/  IMAD.MOV.U32 R21, RZ, RZ, R3 ;  /* 0x000000ffff157224 */ /* 0x000fe400078e0003 */
[----:B------:R-:W-:Y:S01]  /*0720*/  IMAD.MOV.U32 R20, RZ, RZ, R14 ;  /* 0x000000ffff147224 */ /* 0x000fe200078e000e */
[----:B------:R-:W-:Y:S02]  /*0730*/  @!P0 LOP3.LUT R20, R5, 0x7ff00000, RZ, 0xc0, !PT ;  /* 0x7ff0000005148812 */ /* 0x000fe400078ec0ff */
[----:B------:R-:W-:Y:S02]  /*0740*/  @!P2 LOP3.LUT R21, R11, 0x7ff00000, RZ, 0xc0, !PT ;  /* 0x7ff000000b15a812 */ /* 0x000fe400078ec0ff */
[----:B------:R-:W-:Y:S01]  /*0750*/  DMUL R18, R16, R10 ;  /* 0x0000000a10127228 */ /* 0x000fe20000000000 */
[----:B------:R-:W-:Y:S02]  /*0760*/  VIADD R22, R20, 0xffffffff ;  /* 0xffffffff14167836 */ /* 0x000fe40000000000 */
[----:B------:R-:W-:-:S05]  /*0770*/  VIADD R13, R21, 0xffffffff ;  /* 0xffffffff150d7836 */ /* 0x000fca0000000000 */
[----:B------:R-:W-:Y:S01]  /*0780*/  DFMA R14, R18, -R4, R10 ;  /* 0x80000004120e722b */ /* 0x000fe2000000000a */
[----:B------:R-:W-:-:S04]  /*0790*/  ISETP.GT.U32.AND P0, PT, R13, 0x7feffffe, PT ;  /* 0x7feffffe0d00780c */ /* 0x000fc80003f04070 */
[----:B------:R-:W-:-:S03]  /*07a0*/  ISETP.GT.U32.OR P0, PT, R22, 0x7feffffe, P0 ;  /* 0x7feffffe1600780c */ /* 0x000fc60000704470 */
[----:B------:R-:W-:-:S10]  /*07b0*/  DFMA R14, R16, R14, R18 ;  /* 0x0000000e100e722b */ /* 0x000fd40000000012 */
[----:B------:R-:W-:Y:S05]  /*07c0*/  @P0 BRA `(.L_x_29) ;  /* 0x00000000006c0947 */ /* 0x000fea0003800000 */
[----:B------:R-:W-:-:S04]  /*07d0*/  LOP3.LUT R16, R7, 0x7ff00000, RZ, 0xc0, !PT ;  /* 0x7ff0000007107812 */ /* 0x000fc800078ec0ff */
[CC--:B------:R-:W-:Y:S02]  /*07e0*/  VIADDMNMX R8, R3.reuse, -R16.reuse, 0xb9600000, !PT ;  /* 0xb960000003087446 */ /* 0x0c0fe40007800910 */
[----:B------:R-:W-:Y:S02]  /*07f0*/  ISETP.GE.U32.AND P0, PT, R3, R16, PT ;  /* 0x000000100300720c */ /* 0x000fe40003f06070 */
[----:B------:R-:W-:Y:S02]  /*0800*/  VIMNMX R8, PT, PT, R8, 0x46a00000, PT ;  /* 0x46a0000008087848 */ /* 0x000fe40003fe0100 */
[----:B------:R-:W-:-:S05]  /*0810*/  SEL R3, R12, 0x63400000, !P0 ;  /* 0x634000000c037807 */ /* 0x000fca0004000000 */
[----:B------:R-:W-:Y:S02]  /*0820*/  IMAD.IADD R3, R8, 0x1, -R3 ;  /* 0x0000000108037824 */ /* 0x000fe400078e0a03 */
[----:B------:R-:W-:Y:S02]  /*0830*/  IMAD.MOV.U32 R8, RZ, RZ, RZ ;  /* 0x000000ffff087224 */ /* 0x000fe400078e00ff */
[----:B------:R-:W-:-:S06]  /*0840*/  VIADD R9, R3, 0x7fe00000 ;  /* 0x7fe0000003097836 */ /* 0x000fcc0000000000 */
[----:B------:R-:W-:-:S10]  /*0850*/  DMUL R12, R14, R8 ;  /* 0x000000080e0c7228 */ /* 0x000fd40000000000 */
[----:B------:R-:W-:-:S13]  /*0860*/  FSETP.GTU.AND P0, PT, |R13|, 1.469367938527859385e-39, PT ;  /* 0x001000000d00780b */ /* 0x000fda0003f0c200 */
[----:B------:R-:W-:Y:S05]  /*0870*/  @P0 BRA `(.L_x_30) ;  /* 0x0000000000940947 */ /* 0x000fea0003800000 */
[----:B------:R-:W-:Y:S01]  /*0880*/  DFMA R4, R14, -R4, R10 ;  /* 0x800000040e04722b */ /* 0x000fe2000000000a */
[----:B------:R-:W-:-:S09]  /*0890*/  IMAD.MOV.U32 R8, RZ, RZ, RZ ;  /* 0x000000ffff087224 */ /* 0x000fd200078e00ff */
[C---:B------:R-:W-:Y:S02]  /*08a0*/  FSETP.NEU.AND P0, PT, R5.reuse, RZ, PT ;  /* 0x000000ff0500720b */ /* 0x040fe40003f0d000 */
[----:B------:R-:W-:-:S04]  /*08b0*/  LOP3.LUT R7, R5, 0x80000000, R7, 0x48, !PT ;  /* 0x8000000005077812 */ /* 0x000fc800078e4807 */
[----:B------:R-:W-:-:S07]  /*08c0*/  LOP3.LUT R9, R7, R9, RZ, 0xfc, !PT ;  /* 0x0000000907097212 */ /* 0x000fce00078efcff */
[----:B------:R-:W-:Y:S05]  /*08d0*/  @!P0 BRA `(.L_x_30) ;  /* 0x00000000007c8947 */ /* 0x000fea0003800000 */
[----:B------:R-:W-:Y:S01]  /*08e0*/  IMAD.MOV R5, RZ, RZ, -R3 ;  /* 0x000000ffff057224 */ /* 0x000fe200078e0a03 */
[----:B------:R-:W-:Y:S01]  /*08f0*/  DMUL.RP R8, R14, R8 ;  /* 0x000000080e087228 */ /* 0x000fe20000008000 */
[----:B------:R-:W-:Y:S01]  /*0900*/  IMAD.MOV.U32 R4, RZ, RZ, RZ ;  /* 0x000000ffff047224 */ /* 0x000fe200078e00ff */
[----:B------:R-:W-:-:S05]  /*0910*/  IADD3 R3, PT, PT, -R3, -0x43300000, RZ ;  /* 0xbcd0000003037810 */ /* 0x000fca0007ffe1ff */
[----:B------:R-:W-:-:S03]  /*0920*/  DFMA R4, R12, -R4, R14 ;  /* 0x800000040c04722b */ /* 0x000fc6000000000e */
[----:B------:R-:W-:-:S07]  /*0930*/  LOP3.LUT R7, R9, R7, RZ, 0x3c, !PT ;  /* 0x0000000709077212 */ /* 0x000fce00078e3cff */
[----:B------:R-:W-:-:S04]  /*0940*/  FSETP.NEU.AND P0, PT, |R5|, R3, PT ;  /* 0x000000030500720b */ /* 0x000fc80003f0d200 */
[----:B------:R-:W-:Y:S02]  /*0950*/  FSEL R12, R8, R12, !P0 ;  /* 0x0000000c080c7208 */ /* 0x000fe40004000000 */
[----:B------:R-:W-:Y:S01]  /*0960*/  FSEL R13, R7, R13, !P0 ;  /* 0x0000000d070d7208 */ /* 0x000fe20004000000 */
[----:B------:R-:W-:Y:S06]  /*0970*/  BRA `(.L_x_30) ;  /* 0x0000000000547947 */ /* 0x000fec0003800000 */
.L_x_29:
[----:B------:R-:W-:-:S14]  /*0980*/  DSETP.NAN.AND P0, PT, R8, R8, PT ;  /* 0x000000080800722a */ /* 0x000fdc0003f08000 */
[----:B------:R-:W-:Y:S05]  /*0990*/  @P0 BRA `(.L_x_31) ;  /* 0x0000000000440947 */ /* 0x000fea0003800000 */
[----:B------:R-:W-:-:S14]  /*09a0*/  DSETP.NAN.AND P0, PT, R6, R6, PT ;  /* 0x000000060600722a */ /* 0x000fdc0003f08000 */
[----:B------:R-:W-:Y:S05]  /*09b0*/  @P0 BRA `(.L_x_32) ;  /* 0x0000000000300947 */ /* 0x000fea0003800000 */
[----:B------:R-:W-:Y:S01]  /*09c0*/  ISETP.NE.AND P0, PT, R21, R20, PT ;  /* 0x000000141500720c */ /* 0x000fe20003f05270 */
[----:B------:R-:W-:Y:S02]  /*09d0*/  IMAD.MOV.U32 R12, RZ, RZ, 0x0 ;  /* 0x00000000ff0c7424 */ /* 0x000fe400078e00ff */
[----:B------:R-:W-:-:S10]  /*09e0*/  IMAD.MOV.U32 R13, RZ, RZ, -0x80000 ;  /* 0xfff80000ff0d7424 */ /* 0x000fd400078e00ff */
[----:B------:R-:W-:Y:S05]  /*09f0*/  @!P0 BRA `(.L_x_30) ;  /* 0x0000000000348947 */ /* 0x000fea0003800000 */
[----:B------:R-:W-:Y:S02]  /*0a00*/  ISETP.NE.AND P0, PT, R21, 0x7ff00000, PT ;  /* 0x7ff000001500780c */ /* 0x000fe40003f05270 */
[----:B------:R-:W-:Y:S02]  /*0a10*/  LOP3.LUT R13, R9, 0x80000000, R7, 0x48, !PT ;  /* 0x80000000090d7812 */ /* 0x000fe400078e4807 */
[----:B------:R-:W-:-:S13]  /*0a20*/  ISETP.EQ.OR P0, PT, R20, RZ, !P0 ;  /* 0x000000ff1400720c */ /* 0x000fda0004702670 */
[----:B------:R-:W-:Y:S01]  /*0a30*/  @P0 LOP3.LUT R3, R13, 0x7ff00000, RZ, 0xfc, !PT ;  /* 0x7ff000000d030812 */ /* 0x000fe200078efcff */
[----:B------:R-:W-:Y:S02]  /*0a40*/  @!P0 IMAD.MOV.U32 R12, RZ, RZ, RZ ;  /* 0x000000ffff0c8224 */ /* 0x000fe400078e00ff */
[----:B------:R-:W-:Y:S02]  /*0a50*/  @P0 IMAD.MOV.U32 R12, RZ, RZ, RZ ;  /* 0x000000ffff0c0224 */ /* 0x000fe400078e00ff */
[----:B------:R-:W-:Y:S01]  /*0a60*/  @P0 IMAD.MOV.U32 R13, RZ, RZ, R3 ;  /* 0x000000ffff0d0224 */ /* 0x000fe200078e0003 */
[----:B------:R-:W-:Y:S06]  /*0a70*/  BRA `(.L_x_30) ;  /* 0x0000000000147947 */ /* 0x000fec0003800000 */
.L_x_32:
[----:B------:R-:W-:Y:S01]  /*0a80*/  LOP3.LUT R13, R7, 0x80000, RZ, 0xfc, !PT ;  /* 0x00080000070d7812 */ /* 0x000fe200078efcff */
[----:B------:R-:W-:Y:S01]  /*0a90*/  IMAD.MOV.U32 R12, RZ, RZ, R6 ;  /* 0x000000ffff0c7224 */ /* 0x000fe200078e0006 */
[----:B------:R-:W-:Y:S06]  /*0aa0*/  BRA `(.L_x_30) ;  /* 0x0000000000087947 */ /* 0x000fec0003800000 */
.L_x_31:
[----:B------:R-:W-:Y:S01]  /*0ab0*/  LOP3.LUT R13, R9, 0x80000, RZ, 0xfc, !PT ;  /* 0x00080000090d7812 */ /* 0x000fe200078efcff */
[----:B------:R-:W-:-:S07]  /*0ac0*/  IMAD.MOV.U32 R12, RZ, RZ, R8 ;  /* 0x000000ffff0c7224 */ /* 0x000fce00078e0008 */
.L_x_30:
[----:B------:R-:W-:Y:S05]  /*0ad0*/  BSYNC.RECONVERGENT B1 ;  /* 0x0000000000017941 */ /* 0x000fea0003800200 */
.L_x_28:
[----:B------:R-:W-:Y:S02]  /*0ae0*/  IMAD.MOV.U32 R4, RZ, RZ, R0 ;  /* 0x000000ffff047224 */ /* 0x000fe400078e0000 */
[----:B------:R-:W-:-:S04]  /*0af0*/  IMAD.MOV.U32 R5, RZ, RZ, 0x0 ;  /* 0x00000000ff057424 */ /* 0x000fc800078e00ff */
[----:B------:R-:W-:Y:S05]  /*0b00*/  RET.REL.NODEC R4 `(compress_flags_from_density_kernel) ;  /* 0xfffffff4043c7950 */ /* 0x000fea0003c3ffff */
        .type           $compress_flags_from_density_kernel$__internal_accurate_pow,@function
        .size           $compress_flags_from_density_kernel$__internal_accurate_pow,(.L_x_86 - $compress_flags_from_density_kernel$__internal_accurate_pow)
$compress_flags_from_density_kernel$__internal_accurate_pow:
[----:B------:R-:W-:Y:S01]  /*0b10*/  ISETP.GT.U32.AND P0, PT, R3, 0xfffff, PT ;  /* 0x000fffff0300780c */ /* 0x000fe20003f04070 */
[----:B------:R-:W-:Y:S01]  /*0b20*/  IMAD.MOV.U32 R10, RZ, RZ, R14 ;  /* 0x000000ffff0a7224 */ /* 0x000fe200078e000e */
[----:B------:R-:W-:Y:S01]  /*0b30*/  UMOV UR6, 0x7d2cafe2 ;  /* 0x7d2cafe200067882 */ /* 0x000fe20000000000 */
[--C-:B------:R-:W-:Y:S01]  /*0b40*/  IMAD.MOV.U32 R11, RZ, RZ, R3.reuse ;  /* 0x000000ffff0b7224 */ /* 0x100fe200078e0003 */
[----:B------:R-:W-:Y:S01]  /*0b50*/  UMOV UR7, 0x3eb0f5ff ;  /* 0x3eb0f5ff00077882 */ /* 0x000fe20000000000 */
[----:B------:R-:W-:Y:S01]  /*0b60*/  IMAD.MOV.U32 R12, RZ, RZ, R3 ;  /* 0x000000ffff0c7224 */ /* 0x000fe200078e0003 */
[----:B------:R-:W-:Y:S01]  /*0b70*/  UMOV UR8, 0x3b39803f ;  /* 0x3b39803f00087882 */ /* 0x000fe20000000000 */
[----:B------:R-:W-:Y:S01]  /*0b80*/  IMAD.MOV.U32 R16, RZ, RZ, RZ ;  /* 0x000000ffff107224 */ /* 0x000fe200078e00ff */
[----:B------:R-:W-:Y:S01]  /*0b90*/  UMOV UR9, 0x3c7abc9e ;  /* 0x3c7abc9e00097882 */ /* 0x000fe20000000000 */
[----:B------:R-:W-:Y:S02]  /*0ba0*/  IMAD.MOV.U32 R22, RZ, RZ, 0x41ad3b5a ;  /* 0x41ad3b5aff167424 */ /* 0x000fe400078e00ff */
[----:B------:R-:W-:-:S02]  /*0bb0*/  IMAD.MOV.U32 R23, RZ, RZ, 0x3ed0f5d2 ;  /* 0x3ed0f5d2ff177424 */ /* 0x000fc400078e00ff */
[----:B------:R-:W-:-:S10]  /*0bc0*/  @!P0 DMUL R10, R10, 1.80143985094819840000e+16 ;  /* 0x435000000a0a8828 */ /* 0x000fd40000000000 */
[----:B------:R-:W-:Y:S02]  /*0bd0*/  @!P0 IMAD.MOV.U32 R12, RZ, RZ, R11 ;  /* 0x000000ffff0c8224 */ /* 0x000fe400078e000b */
[----:B------:R-:W-:Y:S01]  /*0be0*/  @!P0 IMAD.MOV.U32 R14, RZ, RZ, R10 ;  /* 0x000000ffff0e8224 */ /* 0x000fe200078e000a */
[----:B------:R-:W-:Y:S02]  /*0bf0*/  SHF.R.U32.HI R10, RZ, 0x14, R3 ;  /* 0x00000014ff0a7819 */ /* 0x000fe40000011603 */
[----:B------:R-:W-:Y:S02]  /*0c00*/  LOP3.LUT R12, R12, 0x800fffff, RZ, 0xc0, !PT ;  /* 0x800fffff0c0c7812 */ /* 0x000fe400078ec0ff */
[----:B------:R-:W-:Y:S02]  /*0c10*/  @!P0 LEA.HI R10, R11, 0xffffffca, RZ, 0xc ;  /* 0xffffffca0b0a8811 */ /* 0x000fe400078f60ff */
[----:B------:R-:W-:-:S03]  /*0c20*/  LOP3.LUT R15, R12, 0x3ff00000, RZ, 0xfc, !PT ;  /* 0x3ff000000c0f7812 */ /* 0x000fc600078efcff */
[----:B------:R-:W-:Y:S01]  /*0c30*/  VIADD R3, R10, 0xfffffc01 ;  /* 0xfffffc010a037836 */ /* 0x000fe20000000000 */
[----:B------:R-:W-:-:S13]  /*0c40*/  ISETP.GE.U32.AND P1, PT, R15, 0x3ff6a09f, PT ;  /* 0x3ff6a09f0f00780c */ /* 0x000fda0003f26070 */
[----:B------:R-:W-:Y:S02]  /*0c50*/  @P1 VIADD R13, R15, 0xfff00000 ;  /* 0xfff000000f0d1836 */ /* 0x000fe40000000000 */
[----:B------:R-:W-:Y:S02]  /*0c60*/  @P1 VIADD R3, R10, 0xfffffc02 ;  /* 0xfffffc020a031836 */ /* 0x000fe40000000000 */
[----:B------:R-:W-:-:S06]  /*0c70*/  @P1 IMAD.MOV.U32 R15, RZ, RZ, R13 ;  /* 0x000000ffff0f1224 */ /* 0x000fcc00078e000d */
[C---:B------:R-:W-:Y:S02]  /*0c80*/  DADD R18, R14.reuse, 1 ;  /* 0x3ff000000e127429 */ /* 0x040fe40000000000 */
[----:B------:R-:W-:-:S04]  /*0c90*/  DADD R14, R14, -1 ;  /* 0xbff000000e0e7429 */ /* 0x000fc80000000000 */
[----:B------:R-:W0:Y:S02]  /*0ca0*/  MUFU.RCP64H R17, R19 ;  /* 0x0000001300117308 */ /* 0x000e240000001800 */
[----:B0-----:R-:W-:-:S08]  /*0cb0*/  DFMA R12, -R18, R16, 1 ;  /* 0x3ff00000120c742b */ /* 0x001fd00000000110 */
[----:B------:R-:W-:-:S08]  /*0cc0*/  DFMA R12, R12, R12, R12 ;  /* 0x0000000c0c0c722b */ /* 0x000fd0000000000c */
[----:B------:R-:W-:-:S08]  /*0cd0*/  DFMA R16, R16, R12, R16 ;  /* 0x0000000c1010722b */ /* 0x000fd00000000010 */
[----:B------:R-:W-:-:S08]  /*0ce0*/  DMUL R12, R14, R16 ;  /* 0x000000100e0c7228 */ /* 0x000fd00000000000 */
[----:B------:R-:W-:-:S08]  /*0cf0*/  DFMA R12, R14, R16, R12 ;  /* 0x000000100e0c722b */ /* 0x000fd0000000000c */
[----:B------:R-:W-:-:S08]  /*0d00*/  DMUL R20, R12, R12 ;  /* 0x0000000c0c147228 */ /* 0x000fd00000000000 */
[----:B------:R-:W-:Y:S01]  /*0d10*/  DFMA R18, R20, UR6, R22 ;  /* 0x0000000614127c2b */ /* 0x000fe20008000016 */
[----:B------:R-:W-:Y:S01]  /*0d20*/  UMOV UR6, 0x75488a3f ;  /* 0x75488a3f00067882 */ /* 0x000fe20000000000 */
[----:B------:R-:W-:Y:S01]  /*0d30*/  UMOV UR7, 0x3ef3b20a ;  /* 0x3ef3b20a00077882 */ /* 0x000fe20000000000 */
[----:B------:R-:W-:-:S05]  /*0d40*/  DADD R22, R14, -R12 ;  /* 0x000000000e167229 */ /* 0x000fca000000080c */
[----:B------:R-:W-:Y:S01]  /*0d50*/  DFMA R18, R20, R18, UR6 ;  /* 0x0000000614127e2b */ /* 0x000fe20008000012 */
[----:B------:R-:W-:Y:S01]  /*0d60*/  UMOV UR6, 0xe4faecd5 ;  /* 0xe4faecd500067882 */ /* 0x000fe20000000000 */
[----:B------:R-:W-:Y:S01]  /*0d70*/  UMOV UR7, 0x3f1745cd ;  /* 0x3f1745cd00077882 */ /* 0x000fe20000000000 */
[----:B------:R-:W-:-:S05]  /*0d80*/  DADD R24, R22, R22 ;  /* 0x0000000016187229 */ /* 0x000fca0000000016 */
[----:B------:R-:W-:Y:S01]  /*0d90*/  DFMA R18, R20, R18, UR6 ;  /* 0x0000000614127e2b */ /* 0x000fe20008000012 */
[----:B------:R-:W-:Y:S01]  /*0da0*/  UMOV UR6, 0x258a578b ;  /* 0x258a578b00067882 */ /* 0x000fe20000000000 */
[----:B------:R-:W-:Y:S01]  /*0db0*/  UMOV UR7, 0x3f3c71c7 ;  /* 0x3f3c71c700077882 */ /* 0x000fe20000000000 */
[----:B------:R-:W-:-:S05]  /*0dc0*/  DFMA R24, R14, -R12, R24 ;  /* 0x8000000c0e18722b */ /* 0x000fca0000000018 */
[----:B------:R-:W-:Y:S01]  /*0dd0*/  DFMA R18, R20, R18, UR6 ;  /* 0x0000000614127e2b */ /* 0x000fe20008000012 */
[----:B------:R-:W-:Y:S01]  /*0de0*/  UMOV UR6, 0x9242b910 ;  /* 0x9242b91000067882 */ /* 0x000fe20000000000 */
[----:B------:R-:W-:Y:S01]  /*0df0*/  UMOV UR7, 0x3f624924 ;  /* 0x3f62492400077882 */ /* 0x000fe20000000000 */
[----:B------:R-:W-:-:S05]  /*0e00*/  DMUL R16, R16, R24 ;  /* 0x0000001810107228 */ /* 0x000fca0000000000 */
[----:B------:R-:W-:Y:S01]  /*0e10*/  DFMA R18, R20, R18, UR6 ;  /* 0x0000000614127e2b */ /* 0x000fe20008000012 */
[----:B------:R-:W-:Y:S01]  /*0e20*/  UMOV UR6, 0x99999dfb ;  /* 0x99999dfb00067882 */ /* 0x000fe20000000000 */
[----:B------:R-:W-:-:S06]  /*0e30*/  UMOV UR7, 0x3f899999 ;  /* 0x3f89999900077882 */ /* 0x000fcc0000000000 */
[----:B------:R-:W-:Y:S01]  /*0e40*/  DFMA R22, R20, R18, UR6 ;  /* 0x0000000614167e2b */ /* 0x000fe20008000012 */
[----:B------:R-:W-:Y:S01]  /*0e50*/  UMOV UR6, 0x55555555 ;  /* 0x5555555500067882 */ /* 0x000fe20000000000 */
[----:B------:R-:W-:Y:S01]  /*0e60*/  UMOV UR7, 0x3fb55555 ;  /* 0x3fb5555500077882 */ /* 0x000fe20000000000 */
[----:B------:R-:W-:-:S05]  /*0e70*/  DMUL R18, R12, R12 ;  /* 0x0000000c0c127228 */ /* 0x000fca0000000000 */
[----:B------:R-:W-:-:S03]  /*0e80*/  DFMA R14, R20, R22, UR6 ;  /* 0x00000006140e7e2b */ /* 0x000fc60008000016 */
[----:B------:R-:W-:-:S05]  /*0e90*/  DMUL R26, R12, R18 ;  /* 0x000000120c1a7228 */ /* 0x000fca0000000000 */
[----:B------:R-:W-:Y:S01]  /*0ea0*/  DADD R24, -R14, UR6 ;  /* 0x000000060e187e29 */ /* 0x000fe20008000100 */
[----:B------:R-:W-:Y:S01]  /*0eb0*/  UMOV UR6, 0xb9e7b0 ;  /* 0x00b9e7b000067882 */ /* 0x000fe20000000000 */
[----:B------:R-:W-:-:S06]  /*0ec0*/  UMOV UR7, 0x3c46a4cb ;  /* 0x3c46a4cb00077882 */ /* 0x000fcc0000000000 */
[----:B------:R-:W-:Y:S02]  /*0ed0*/  DFMA R20, R20, R22, R24 ;  /* 0x000000161414722b */ /* 0x000fe40000000018 */
[----:B------:R-:W-:Y:S01]  /*0ee0*/  DFMA R22, R12, R12, -R18 ;  /* 0x0000000c0c16722b */ /* 0x000fe20000000812 */
[----:B------:R-:W-:Y:S02]  /*0ef0*/  VIADD R25, R17, 0x100000 ;  /* 0x0010000011197836 */ /* 0x000fe40000000000 */
[----:B------:R-:W-:-:S06]  /*0f00*/  IMAD.MOV.U32 R24, RZ, RZ, R16 ;  /* 0x000000ffff187224 */ /* 0x000fcc00078e0010 */
[----:B------:R-:W-:Y:S02]  /*0f10*/  DFMA R22, R12, R24, R22 ;  /* 0x000000180c16722b */ /* 0x000fe40000000016 */
[----:B------:R-:W-:Y:S01]  /*0f20*/  DADD R24, R20, -UR6 ;  /* 0x8000000614187e29 */ /* 0x000fe20008000000 */
[----:B------:R-:W-:Y:S01]  /*0f30*/  UMOV UR6, 0x80000000 ;  /* 0x8000000000067882 */ /* 0x000fe20000000000 */
[----:B------:R-:W-:Y:S01]  /*0f40*/  DFMA R20, R12, R18, -R26 ;  /* 0x000000120c14722b */ /* 0x000fe2000000081a */
[----:B------:R-:W-:-:S07]  /*0f50*/  UMOV UR7, 0x43300000 ;  /* 0x4330000000077882 */ /* 0x000fce0000000000 */
[----:B------:R-:W-:Y:S02]  /*0f60*/  DFMA R20, R16, R18, R20 ;  /* 0x000000121014722b */ /* 0x000fe40000000014 */
[----:B------:R-:W-:-:S06]  /*0f70*/  DADD R18, R14, R24 ;  /* 0x000000000e127229 */ /* 0x000fcc0000000018 */
[----:B------:R-:W-:Y:S02]  /*0f80*/  DFMA R20, R12, R22, R20 ;  /* 0x000000160c14722b */ /* 0x000fe40000000014 */
[----:B------:R-:W-:Y:S02]  /*0f90*/  DADD R22, R14, -R18 ;  /* 0x000000000e167229 */ /* 0x000fe40000000812 */
[----:B------:R-:W-:-:S06]  /*0fa0*/  DMUL R14, R18, R26 ;  /* 0x0000001a120e7228 */ /* 0x000fcc0000000000 */
[----:B------:R-:W-:Y:S02]  /*0fb0*/  DADD R24, R24, R22 ;  /* 0x0000000018187229 */ /* 0x000fe40000000016 */
[----:B------:R-:W-:-:S08]  /*0fc0*/  DFMA R22, R18, R26, -R14 ;  /* 0x0000001a1216722b */ /* 0x000fd0000000080e */
[----:B------:R-:W-:-:S08]  /*0fd0*/  DFMA R20, R18, R20, R22 ;  /* 0x000000141214722b */ /* 0x000fd00000000016 */
[----:B------:R-:W-:-:S08]  /*0fe0*/  DFMA R24, R24, R26, R20 ;  /* 0x0000001a1818722b */ /* 0x000fd00000000014 */
[----:B------:R-:W-:-:S08]  /*0ff0*/  DADD R20, R14, R24 ;  /* 0x000000000e147229 */ /* 0x000fd00000000018 */
[--C-:B------:R-:W-:Y:S02]  /*1000*/  DADD R18, R12, R20.reuse ;  /* 0x000000000c127229 */ /* 0x100fe40000000014 */
[----:B------:R-:W-:-:S06]  /*1010*/  DADD R14, R14, -R20 ;  /* 0x000000000e0e7229 */ /* 0x000fcc0000000814 */
[----:B------:R-:W-:Y:S02]  /*1020*/  DADD R12, R12, -R18 ;  /* 0x000000000c0c7229 */ /* 0x000fe40000000812 */
[----:B------:R-:W-:-:S06]  /*1030*/  DADD R14, R24, R14 ;  /* 0x00000000180e7229 */ /* 0x000fcc000000000e */
[----:B------:R-:W-:-:S08]  /*1040*/  DADD R12, R20, R12 ;  /* 0x00000000140c7229 */ /* 0x000fd0000000000c */
[----:B------:R-:W-:-:S08]  /*1050*/  DADD R12, R14, R12 ;  /* 0x000000000e0c7229 */ /* 0x000fd0000000000c */
[----:B------:R-:W-:Y:S01]  /*1060*/  DADD R16, R16, R12 ;  /* 0x0000000010107229 */ /* 0x000fe2000000000c */
[----:B------:R-:W-:Y:S01]  /*1070*/  LOP3.LUT R12, R3, 0x80000000, RZ, 0x3c, !PT ;  /* 0x80000000030c7812 */ /* 0x000fe200078e3cff */
[----:B------:R-:W-:-:S06]  /*1080*/  IMAD.MOV.U32 R13, RZ, RZ, 0x43300000 ;  /* 0x43300000ff0d7424 */ /* 0x000fcc00078e00ff */
[----:B------:R-:W-:Y:S02]  /*1090*/  DADD R14, R18, R16 ;  /* 0x00000000120e7229 */ /* 0x000fe40000000010 */
[----:B------:R-:W-:Y:S01]  /*10a0*/  DADD R12, R12, -UR6 ;  /* 0x800000060c0c7e29 */ /* 0x000fe20008000000 */
[----:B------:R-:W-:Y:S01]  /*10b0*/  UMOV UR6, 0xfefa39ef ;  /* 0xfefa39ef00067882 */ /* 0x000fe20000000000 */
[----:B------:R-:W-:-:S04]  /*10c0*/  UMOV UR7, 0x3fe62e42 ;  /* 0x3fe62e4200077882 */ /* 0x000fc80000000000 */
[--C-:B------:R-:W-:Y:S02]  /*10d0*/  DADD R18, R18, -R14.reuse ;  /* 0x0000000012127229 */ /* 0x100fe4000000080e */
[----:B------:R-:W-:-:S06]  /*10e0*/  DFMA R10, R12, UR6, R14 ;  /* 0x000000060c0a7c2b */ /* 0x000fcc000800000e */
[----:B------:R-:W-:Y:S02]  /*10f0*/  DADD R18, R16, R18 ;  /* 0x0000000010127229 */ /* 0x000fe40000000012 */
[----:B------:R-:W-:-:S08]  /*1100*/  DFMA R20, R12, -UR6, R10 ;  /* 0x800000060c147c2b */ /* 0x000fd0000800000a */
[----:B------:R-:W-:-:S08]  /*1110*/  DADD R20, -R14, R20 ;  /* 0x000000000e147229 */ /* 0x000fd00000000114 */
[----:B------:R-:W-:-:S08]  /*1120*/  DADD R18, R18, -R20 ;  /* 0x0000000012127229 */ /* 0x000fd00000000814 */
[----:B------:R-:W-:-:S08]  /*1130*/  DFMA R18, R12, UR8, R18 ;  /* 0x000000080c127c2b */ /* 0x000fd00008000012 */
[----:B------:R-:W-:-:S08]  /*1140*/  DADD R12, R10, R18 ;  /* 0x000000000a0c7229 */ /* 0x000fd00000000012 */
[----:B------:R-:W-:Y:S02]  /*1150*/  DADD R14, R10, -R12 ;  /* 0x000000000a0e7229 */ /* 0x000fe4000000080c */
[----:B------:R-:W-:-:S06]  /*1160*/  DMUL R10, R12, 128 ;  /* 0x406000000c0a7828 */ /* 0x000fcc0000000000 */
[----:B------:R-:W-:Y:S02]  /*1170*/  DADD R14, R18, R14 ;  /* 0x00000000120e7229 */ /* 0x000fe4000000000e */
[----:B------:R-:W-:-:S08]  /*1180*/  DFMA R16, R12, 128, -R10 ;  /* 0x406000000c10782b */ /* 0x000fd0000000080a */
[----:B------:R-:W-:Y:S01]  /*1190*/  DFMA R16, R14, 128, R16 ;  /* 0x406000000e10782b */ /* 0x000fe20000000010 */
[----:B------:R-:W-:Y:S02]  /*11a0*/  IMAD.MOV.U32 R14, RZ, RZ, 0x652b82fe ;  /* 0x652b82feff0e7424 */ /* 0x000fe400078e00ff */
[----:B------:R-:W-:-:S05]  /*11b0*/  IMAD.MOV.U32 R15, RZ, RZ, 0x3ff71547 ;  /* 0x3ff71547ff0f7424 */ /* 0x000fca00078e00ff */
[----:B------:R-:W-:-:S08]  /*11c0*/  DADD R12, R10, R16 ;  /* 0x000000000a0c7229 */ /* 0x000fd00000000010 */
[----:B------:R-:W-:Y:S02]  /*11d0*/  DFMA R14, R12, R14, 6.75539944105574400000e+15 ;  /* 0x433800000c0e742b */ /* 0x000fe4000000000e */
[----:B------:R-:W-:Y:S01]  /*11e0*/  FSETP.GEU.AND P0, PT, |R13|, 4.1917929649353027344, PT ;  /* 0x4086232b0d00780b */ /* 0x000fe20003f0e200 */
[----:B------:R-:W-:-:S05]  /*11f0*/  DADD R10, R10, -R12 ;  /* 0x000000000a0a7229 */ /* 0x000fca000000080c */
[----:B------:R-:W-:-:S03]  /*1200*/  DADD R18, R14, -6.75539944105574400000e+15 ;  /* 0xc33800000e127429 */ /* 0x000fc60000000000 */
[----:B------:R-:W-:-:S05]  /*1210*/  DADD R16, R16, R10 ;  /* 0x0000000010107229 */ /* 0x000fca000000000a */
[----:B------:R-:W-:Y:S01]  /*1220*/  DFMA R20, R18, -UR6, R12 ;  /* 0x8000000612147c2b */ /* 0x000fe2000800000c */
[----:B------:R-:W-:Y:S01]  /*1230*/  UMOV UR6, 0x3b39803f ;  /* 0x3b39803f00067882 */ /* 0x000fe20000000000 */
[----:B------:R-:W-:-:S06]  /*1240*/  UMOV UR7, 0x3c7abc9e ;  /* 0x3c7abc9e00077882 */ /* 0x000fcc0000000000 */
[----:B------:R-:W-:Y:S01]  /*1250*/  DFMA R18, R18, -UR6, R20 ;  /* 0x8000000612127c2b */ /* 0x000fe20008000014 */
[----:B------:R-:W-:Y:S01]  /*1260*/  UMOV UR6, 0x69ce2bdf ;  /* 0x69ce2bdf00067882 */ /* 0x000fe20000000000 */
[----:B------:R-:W-:Y:S01]  /*1270*/  IMAD.MOV.U32 R20, RZ, RZ, -0x35dec16 ;  /* 0xfca213eaff147424 */ /* 0x000fe200078e00ff */
[----:B------:R-:W-:Y:S01]  /*1280*/  UMOV UR7, 0x3e5ade15 ;  /* 0x3e5ade1500077882 */ /* 0x000fe20000000000 */
[----:B------:R-:W-:-:S06]  /*1290*/  IMAD.MOV.U32 R21, RZ, RZ, 0x3e928af3 ;  /* 0x3e928af3ff157424 */ /* 0x000fcc00078e00ff */
[----:B------:R-:W-:Y:S01]  /*12a0*/  DFMA R20, R18, UR6, R20 ;  /* 0x0000000612147c2b */ /* 0x000fe20008000014 */
[----:B------:R-:W-:Y:S01]  /*12b0*/  UMOV UR6, 0x62401315 ;  /* 0x6240131500067882 */ /* 0x000fe20000000000 */
[----:B------:R-:W-:-:S06]  /*12c0*/  UMOV UR7, 0x3ec71dee ;  /* 0x3ec71dee00077882 */ /* 0x000fcc0000000000 */
[----:B------:R-:W-:Y:S01]  /*12d0*/  DFMA R20, R18, R20, UR6 ;  /* 0x0000000612147e2b */ /* 0x000fe20008000014 */
        /* <DEDUP_REMOVED lines=20> */
[----:B------:R-:W-:-:S08]  /*1420*/  DFMA R20, R18, R20, UR6 ;  /* 0x0000000612147e2b */ /* 0x000fd00008000014 */
[----:B------:R-:W-:-:S08]  /*1430*/  DFMA R20, R18, R20, 1 ;  /* 0x3ff000001214742b */ /* 0x000fd00000000014 */
[----:B------:R-:W-:-:S10]  /*1440*/  DFMA R18, R18, R20, 1 ;  /* 0x3ff000001212742b */ /* 0x000fd40000000014 */
[----:B------:R-:W-:Y:S02]  /*1450*/  IMAD R11, R14, 0x100000, R19 ;  /* 0x001000000e0b7824 */ /* 0x000fe400078e0213 */
[----:B------:R-:W-:Y:S01]  /*1460*/  IMAD.MOV.U32 R10, RZ, RZ, R18 ;  /* 0x000000ffff0a7224 */ /* 0x000fe200078e0012 */
[----:B------:R-:W-:Y:S06]  /*1470*/  @!P0 BRA `(.L_x_33) ;  /* 0x0000000000308947 */ /* 0x000fec0003800000 */
[----:B------:R-:W-:Y:S01]  /*1480*/  FSETP.GEU.AND P1, PT, |R13|, 4.2275390625, PT ;  /* 0x408748000d00780b */ /* 0x000fe20003f2e200 */
[C---:B------:R-:W-:Y:S02]  /*1490*/  DADD R10, R12.reuse, +INF ;  /* 0x7ff000000c0a7429 */ /* 0x040fe40000000000 */
[----:B------:R-:W-:-:S08]  /*14a0*/  DSETP.GEU.AND P0, PT, R12, RZ, PT ;  /* 0x000000ff0c00722a */ /* 0x000fd00003f0e000 */
[----:B------:R-:W-:Y:S02]  /*14b0*/  FSEL R10, R10, RZ, P0 ;  /* 0x000000ff0a0a7208 */ /* 0x000fe40000000000 */
[----:B------:R-:W-:Y:S02]  /*14c0*/  @!P1 LEA.HI R3, R14, R14, RZ, 0x1 ;  /* 0x0000000e0e039211 */ /* 0x000fe400078f08ff */
[----:B------:R-:W-:Y:S02]  /*14d0*/  FSEL R11, R11, RZ, P0 ;  /* 0x000000ff0b0b7208 */ /* 0x000fe40000000000 */
[----:B------:R-:W-:-:S05]  /*14e0*/  @!P1 SHF.R.S32.HI R3, RZ, 0x1, R3 ;  /* 0x00000001ff039819 */ /* 0x000fca0000011403 */
[----:B------:R-:W-:Y:S02]  /*14f0*/  @!P1 IMAD.IADD R12, R14, 0x1, -R3 ;  /* 0x000000010e0c9824 */ /* 0x000fe400078e0a03 */
[----:B------:R-:W-:-:S03]  /*1500*/  @!P1 IMAD R19, R3, 0x100000, R19 ;  /* 0x0010000003139824 */ /* 0x000fc600078e0213 */
[----:B------:R-:W-:Y:S01]  /*1510*/  @!P1 LEA R13, R12, 0x3ff00000, 0x14 ;  /* 0x3ff000000c0d9811 */ /* 0x000fe200078ea0ff */
[----:B------:R-:W-:-:S06]  /*1520*/  @!P1 IMAD.MOV.U32 R12, RZ, RZ, RZ ;  /* 0x000000ffff0c9224 */ /* 0x000fcc00078e00ff */
[----:B------:R-:W-:-:S11]  /*1530*/  @!P1 DMUL R10, R18, R12 ;  /* 0x0000000c120a9228 */ /* 0x000fd60000000000 */
.L_x_33:
[----:B------:R-:W-:Y:S02]  /*1540*/  DFMA R16, R16, R10, R10 ;  /* 0x0000000a1010722b */ /* 0x000fe4000000000a */
[----:B------:R-:W-:-:S08]  /*1550*/  DSETP.NEU.AND P0, PT, |R10|, +INF , PT ;  /* 0x7ff000000a00742a */ /* 0x000fd00003f0d200 */
[----:B------:R-:W-:Y:S01]  /*1560*/  FSEL R3, R10, R16, !P0 ;  /* 0x000000100a037208 */ /* 0x000fe20004000000 */
[----:B------:R-:W-:Y:S01]  /*1570*/  IMAD.MOV.U32 R10, RZ, RZ, R0 ;  /* 0x000000ffff0a7224 */ /* 0x000fe200078e0000 */
[----:B------:R-:W-:Y:S01]  /*1580*/  FSEL R16, R11, R17, !P0 ;  /* 0x000000110b107208 */ /* 0x000fe20004000000 */
[----:B------:R-:W-:-:S04]  /*1590*/  IMAD.MOV.U32 R11, RZ, RZ, 0x0 ;  /* 0x00000000ff0b7424 */ /* 0x000fc800078e00ff */
[----:B------:R-:W-:Y:S05]  /*15a0*/  RET.REL.NODEC R10 `(compress_flags_from_density_kernel) ;  /* 0xffffffe80a947950 */ /* 0x000fea0003c3ffff */
.L_x_34:
        /* <DEDUP_REMOVED lines=13> */
.L_x_86:


//--------------------- .text.slice_popcount_sum_kernel --------------------------
	.section	.text.slice_popcount_sum_kernel,"ax",@progbits
	.align	128
        .global         slice_popcount_sum_kernel
        .type           slice_popcount_sum_kernel,@function
        .size           slice_popcount_sum_kernel,(.L_x_92 - slice_popcount_sum_kernel)
        .other          slice_popcount_sum_kernel,@"STO_CUDA_ENTRY STV_DEFAULT"
slice_popcount_sum_kernel:
.text.slice_popcount_sum_kernel:
[----:B------:R-:W-:Y:S01]  /*0000*/  LDC R1, c[0x0][0x37c] ;  /* 0x0000df00ff017b82 */ /* 0x000fe20000000800 */
[----:B------:R-:W0:Y:S01]  /*0010*/  S2R R0, SR_CTAID.X ;  /* 0x0000000000007919 */ /* 0x000e220000002500 */
[----:B------:R-:W0:Y:S02]  /*0020*/  LDCU UR4, c[0x0][0x388] ;  /* 0x00007100ff0477ac */ /* 0x000e240008000800 */
[----:B0-----:R-:W-:-:S13]  /*0030*/  ISETP.GE.AND P0, PT, R0, UR4, PT ;  /* 0x0000000400007c0c */ /* 0x001fda000bf06270 */
[----:B------:R-:W-:Y:S05]  /*0040*/  @P0 EXIT ;  /* 0x000000000000094d */ /* 0x000fea0003800000 */
[----:B------:R-:W0:Y:S01]  /*0050*/  S2R R2, SR_TID.X ;  /* 0x0000000000027919 */ /* 0x000e220000002100 */
[----:B------:R-:W0:Y:S01]  /*0060*/  LDCU UR5, c[0x0][0x38c] ;  /* 0x00007180ff0577ac */ /* 0x000e220008000800 */
[----:B------:R-:W-:Y:S01]  /*0070*/  BSSY.RECONVERGENT B0, `(.L_x_35) ;  /* 0x0000019000007945 */ /* 0x000fe20003800200 */
[----:B------:R-:W-:Y:S01]  /*0080*/  IMAD.MOV.U32 R11, RZ, RZ, RZ ;  /* 0x000000ffff0b7224 */ /* 0x000fe200078e00ff */
[----:B------:R-:W1:Y:S01]  /*0090*/  LDCU.64 UR6, c[0x0][0x358] ;  /* 0x00006b00ff0677ac */ /* 0x000e620008000a00 */
[----:B------:R-:W-:Y:S01]  /*00a0*/  IMAD.MOV.U32 R12, RZ, RZ, RZ ;  /* 0x000000ffff0c7224 */ /* 0x000fe200078e00ff */
[----:B------:R-:W2:Y:S01]  /*00b0*/  LDCU.64 UR8, c[0x0][0x380] ;  /* 0x00007000ff0877ac */ /* 0x000ea20008000a00 */
[----:B0-----:R-:W-:-:S13]  /*00c0*/  ISETP.GE.AND P0, PT, R2, UR5, PT ;  /* 0x0000000502007c0c */ /* 0x001fda000bf06270 */
[----:B-12---:R-:W-:Y:S05]  /*00d0*/  @P0 BRA `(.L_x_36) ;  /* 0x0000000000480947 */ /* 0x006fea0003800000 */
[----:B------:R-:W0:Y:S01]  /*00e0*/  LDC R8, c[0x0][0x360] ;  /* 0x0000d800ff087b82 */ /* 0x000e220000000800 */
[----:B------:R-:W-:Y:S02]  /*00f0*/  IMAD.MOV.U32 R11, RZ, RZ, RZ ;  /* 0x000000ffff0b7224 */ /* 0x000fe400078e00ff */
[----:B------:R-:W-:Y:S02]  /*0100*/  IMAD.MOV.U32 R12, RZ, RZ, RZ ;  /* 0x000000ffff0c7224 */ /* 0x000fe400078e00ff */
[----:B------:R-:W-:-:S07]  /*0110*/  IMAD.MOV.U32 R3, RZ, RZ, R2 ;  /* 0x000000ffff037224 */ /* 0x000fce00078e0002 */
.L_x_37:
[--C-:B------:R-:W-:Y:S01]  /*0120*/  SHF.R.S32.HI R5, RZ, 0x1f, R3.reuse ;  /* 0x0000001fff057819 */ /* 0x100fe20000011403 */
[----:B------:R-:W-:-:S04]  /*0130*/  IMAD.MOV.U32 R4, RZ, RZ, R3 ;  /* 0x000000ffff047224 */ /* 0x000fc800078e0003 */
[----:B------:R-:W-:-:S03]  /*0140*/  IMAD.WIDE.U32 R6, R0, UR5, R4 ;  /* 0x0000000500067c25 */ /* 0x000fc6000f8e0004 */
[----:B------:R-:W-:-:S04]  /*0150*/  LEA R4, P0, R6, UR8, 0x3 ;  /* 0x0000000806047c11 */ /* 0x000fc8000f8018ff */
[----:B------:R-:W-:-:S06]  /*0160*/  LEA.HI.X R5, R6, UR9, R7, 0x3, P0 ;  /* 0x0000000906057c11 */ /* 0x000fcc00080f1c07 */
[----:B------:R-:W2:Y:S01]  /*0170*/  LDG.E.64.CONSTANT R4, desc[UR6][R4.64] ;  /* 0x0000000604047981 */ /* 0x000ea2000c1e9b00 */
[----:B0-----:R-:W-:-:S05]  /*0180*/  IMAD.IADD R3, R8, 0x1, R3 ;  /* 0x0000000108037824 */ /* 0x001fca00078e0203 */
[----:B------:R-:W-:Y:S01]  /*0190*/  ISETP.GE.AND P0, PT, R3, UR5, PT ;  /* 0x0000000503007c0c */ /* 0x000fe2000bf06270 */
[----:B--2---:R-:W-:Y:S08]  /*01a0*/  POPC R6, R4 ;  /* 0x0000000400067309 */ /* 0x004ff00000000000 */
[----:B------:R-:W0:Y:S02]  /*01b0*/  POPC R7, R5 ;  /* 0x0000000500077309 */ /* 0x000e240000000000 */
[----:B0-----:R-:W-:-:S05]  /*01c0*/  IMAD.IADD R6, R6, 0x1, R7 ;  /* 0x0000000106067824 */ /* 0x001fca00078e0207 */
[----:B------:R-:W-:-:S05]  /*01d0*/  IADD3 R11, P1, PT, R6, R11, RZ ;  /* 0x0000000b060b7210 */ /* 0x000fca0007f3e0ff */
[----:B------:R-:W-:Y:S01]  /*01e0*/  IMAD.X R12, RZ, RZ, R12, P1 ;  /* 0x000000ffff0c7224 */ /* 0x000fe200008e060c */
[----:B------:R-:W-:Y:S07]  /*01f0*/  @!P0 BRA `(.L_x_37) ;  /* 0xfffffffc00c88947 */ /* 0x000fee000383ffff */
.L_x_36:
[----:B------:R-:W-:Y:S05]  /*0200*/  BSYNC.RECONVERGENT B0 ;  /* 0x0000000000007941 */ /* 0x000fea0003800200 */
.L_x_35:
[----:B------:R-:W0:Y:S01]  /*0210*/  SHFL.DOWN PT, R4, R11, 0x10, 0x1f ;  /* 0x0a001f000b047f89 */ /* 0x000e2200000e0000 */
[----:B------:R-:W1:Y:S01]  /*0220*/  LDCU UR4, c[0x0][0x360] ;  /* 0x00006c00ff0477ac */ /* 0x000e620008000800 */
[----:B------:R-:W-:Y:S02]  /*0230*/  LOP3.LUT P1, RZ, R2, 0x1f, RZ, 0xc0, !PT ;  /* 0x0000001f02ff7812 */ /* 0x000fe4000782c0ff */
[----:B------:R-:W2:Y:S01]  /*0240*/  SHFL.DOWN PT, R3, R12, 0x10, 0x1f ;  /* 0x0a001f000c037f89 */ /* 0x000ea200000e0000 */
[----:B-1----:R-:W-:Y:S01]  /*0250*/  USHF.R.U32.HI UR4, URZ, 0x5, UR4 ;  /* 0x00000005ff047899 */ /* 0x002fe20008011604 */
[----:B0-----:R-:W-:-:S05]  /*0260*/  IADD3 R5, P0, PT, R4, R11, RZ ;  /* 0x0000000b04057210 */ /* 0x001fca0007f1e0ff */
[----:B--2---:R-:W-:Y:S01]  /*0270*/  IMAD.X R10, R3, 0x1, R12, P0 ;  /* 0x00000001030a7824 */ /* 0x004fe200000e060c */
[----:B------:R-:W0:Y:S04]  /*0280*/  SHFL.DOWN PT, R4, R5, 0x8, 0x1f ;  /* 0x09001f0005047f89 */ /* 0x000e2800000e0000 */
[----:B------:R-:W1:Y:S01]  /*0290*/  SHFL.DOWN PT, R3, R10, 0x8, 0x1f ;  /* 0x09001f000a037f89 */ /* 0x000e6200000e0000 */
[----:B0-----:R-:W-:Y:S02]  /*02a0*/  IADD3 R9, P0, PT, R4, R5, RZ ;  /* 0x0000000504097210 */ /* 0x001fe40007f1e0ff */
[----:B------:R-:W0:Y:S03]  /*02b0*/  @!P1 S2R R5, SR_CgaCtaId ;  /* 0x0000000000059919 */ /* 0x000e260000008800 */
[----:B-1----:R-:W-:Y:S01]  /*02c0*/  IMAD.X R6, R3, 0x1, R10, P0 ;  /* 0x0000000103067824 */ /* 0x002fe200000e060a */
[----:B------:R-:W1:Y:S04]  /*02d0*/  SHFL.DOWN PT, R4, R9, 0x4, 0x1f ;  /* 0x08801f0009047f89 */ /* 0x000e6800000e0000 */
[----:B------:R-:W2:Y:S01]  /*02e0*/  SHFL.DOWN PT, R3, R6, 0x4, 0x1f ;  /* 0x08801f0006037f89 */ /* 0x000ea200000e0000 */
[----:B-1----:R-:W-:-:S05]  /*02f0*/  IADD3 R7, P0, PT, R4, R9, RZ ;  /* 0x0000000904077210 */ /* 0x002fca0007f1e0ff */
[----:B--2---:R-:W-:Y:S01]  /*0300*/  IMAD.X R8, R3, 0x1, R6, P0 ;  /* 0x0000000103087824 */ /* 0x004fe200000e0606 */
[----:B------:R-:W1:Y:S01]  /*0310*/  SHFL.DOWN PT, R4, R7, 0x2, 0x1f ;  /* 0x08401f0007047f89 */ /* 0x000e6200000e0000 */
[----:B------:R-:W-:-:S03]  /*0320*/  ISETP.GE.U32.AND P0, PT, R2, UR4, PT ;  /* 0x0000000402007c0c */ /* 0x000fc6000bf06070 */
[----:B------:R-:W2:Y:S10]  /*0330*/  SHFL.DOWN PT, R3, R8, 0x2, 0x1f ;  /* 0x08401f0008037f89 */ /* 0x000eb400000e0000 */
[----:B------:R-:W3:Y:S01]  /*0340*/  @!P0 S2R R12, SR_CgaCtaId ;  /* 0x00000000000c8919 */ /* 0x000ee20000008800 */
[----:B-1----:R-:W-:-:S02]  /*0350*/  IADD3 R9, P2, PT, R4, R7, RZ ;  /* 0x0000000704097210 */ /* 0x002fc40007f5e0ff */
[----:B------:R-:W-:Y:S02]  /*0360*/  @!P1 MOV R4, 0x400 ;  /* 0x0000040000049802 */ /* 0x000fe40000000f00 */
[----:B------:R-:W-:Y:S01]  /*0370*/  @!P0 MOV R7, 0x400 ;  /* 0x0000040000078802 */ /* 0x000fe20000000f00 */
[----:B--2---:R-:W-:Y:S01]  /*0380*/  IMAD.X R10, R3, 0x1, R8, P2 ;  /* 0x00000001030a7824 */ /* 0x004fe200010e0608 */
[----:B------:R-:W1:Y:S01]  /*0390*/  SHFL.DOWN PT, R6, R9, 0x1, 0x1f ;  /* 0x08201f0009067f89 */ /* 0x000e6200000e0000 */
[----:B0-----:R-:W-:-:S03]  /*03a0*/  @!P1 LEA R5, R5, R4, 0x18 ;  /* 0x0000000405059211 */ /* 0x001fc600078ec0ff */
[----:B------:R-:W0:Y:S01]  /*03b0*/  SHFL.DOWN PT, R3, R10, 0x1, 0x1f ;  /* 0x08201f000a037f89 */ /* 0x000e2200000e0000 */
[----:B---3--:R-:W-:-:S05]  /*03c0*/  @!P0 LEA R11, R12, R7, 0x18 ;  /* 0x000000070c0b8211 */ /* 0x008fca00078ec0ff */
[----:B------:R-:W-:Y:S01]  /*03d0*/  @!P0 IMAD R8, R2, 0x8, R11 ;  /* 0x0000000802088824 */ /* 0x000fe200078e020b */
[----:B-1----:R-:W-:-:S05]  /*03e0*/  IADD3 R6, P2, PT, R6, R9, RZ ;  /* 0x0000000906067210 */ /* 0x002fca0007f5e0ff */
[----:B0-----:R-:W-:Y:S01]  /*03f0*/  IMAD.X R7, R3, 0x1, R10, P2 ;  /* 0x0000000103077824 */ /* 0x001fe200010e060a */
[----:B------:R-:W-:Y:S02]  /*0400*/  @!P1 LEA.HI R3, R2, R5, RZ, 0x1e ;  /* 0x0000000502039211 */ /* 0x000fe400078ff0ff */
[----:B------:R-:W-:-:S03]  /*0410*/  CS2R R4, SRZ ;  /* 0x0000000000047805 */ /* 0x000fc6000001ff00 */
[----:B------:R-:W-:Y:S01]  /*0420*/  @!P1 STS.64 [R3], R6 ;  /* 0x0000000603009388 */ /* 0x000fe20000000a00 */
[----:B------:R-:W-:Y:S06]  /*0430*/  BAR.SYNC.DEFER_BLOCKING 0x0 ;  /* 0x0000000000007b1d */ /* 0x000fec0000010000 */
[----:B------:R-:W0:Y:S04]  /*0440*/  @!P0 LDS.64 R4, [R8] ;  /* 0x0000000008048984 */ /* 0x000e280000000a00 */
[----:B0-----:R-:W0:Y:S04]  /*0450*/  SHFL.DOWN PT, R11, R4, 0x10, 0x1f ;  /* 0x0a001f00040b7f89 */ /* 0x001e2800000e0000 */
[----:B------:R-:W1:Y:S01]  /*0460*/  SHFL.DOWN PT, R9, R5, 0x10, 0x1f ;  /* 0x0a001f0005097f89 */ /* 0x000e6200000e0000 */
[----:B0-----:R-:W-:-:S05]  /*0470*/  IADD3 R13, P0, PT, R11, R4, RZ ;  /* 0x000000040b0d7210 */ /* 0x001fca0007f1e0ff */
[----:B-1----:R-:W-:Y:S01]  /*0480*/  IMAD.X R12, R9, 0x1, R5, P0 ;  /* 0x00000001090c7824 */ /* 0x002fe200000e0605 */
[----:B------:R-:W0:Y:S04]  /*0490*/  SHFL.DOWN PT, R10, R13, 0x8, 0x1f ;  /* 0x09001f000d0a7f89 */ /* 0x000e2800000e0000 */
        /* <DEDUP_REMOVED lines=11> */
[----:B------:R-:W-:Y:S01]  /*0550*/  ISETP.NE.AND P0, PT, R2, RZ, PT ;  /* 0x000000ff0200720c */ /* 0x000fe20003f05270 */
[----:B------:R0:W1:Y:S04]  /*0560*/  SHFL.DOWN PT, R4, R7, 0x1, 0x1f ;  /* 0x08201f0007047f89 */ /* 0x00006800000e0000 */
[----:B------:R0:W2:Y:S08]  /*0570*/  SHFL.DOWN PT, R5, R6, 0x1, 0x1f ;  /* 0x08201f0006057f89 */ /* 0x0000b000000e0000 */
[----:B0-----:R-:W-:Y:S05]  /*0580*/  @P0 EXIT ;  /* 0x000000000000094d */ /* 0x001fea0003800000 */
[----:B------:R-:W0:Y:S01]  /*0590*/  LDC.64 R2, c[0x0][0x390] ;  /* 0x0000e400ff027b82 */ /* 0x000e220000000a00 */
[----:B-1----:R-:W-:-:S05]  /*05a0*/  IADD3 R4, P0, PT, R4, R7, RZ ;  /* 0x0000000704047210 */ /* 0x002fca0007f1e0ff */
[----:B--2---:R-:W-:Y:S02]  /*05b0*/  IMAD.X R5, R5, 0x1, R6, P0 ;  /* 0x0000000105057824 */ /* 0x004fe400000e0606 */
[----:B0-----:R-:W-:-:S05]  /*05c0*/  IMAD.WIDE.U32 R2, R0, 0x8, R2 ;  /* 0x0000000800027825 */ /* 0x001fca00078e0002 */
[----:B------:R-:W-:Y:S01]  /*05d0*/  STG.E.64 desc[UR6][R2.64], R4 ;  /* 0x0000000402007986 */ /* 0x000fe2000c101b06 */
[----:B------:R-:W-:Y:S05]  /*05e0*/  EXIT ;  /* 0x000000000000794d */ /* 0x000fea0003800000 */
.L_x_38:
        /* <DEDUP_REMOVED lines=9> */
.L_x_92:


//--------------------- .text.popcount_weighted_keys_literal_fused_multiq_kernel --------------------------
	.section	.text.popcount_weighted_keys_literal_fused_multiq_kernel,"ax",@progbits
	.align	128
        .global         popcount_weighted_keys_literal_fused_multiq_kernel
        .type           popcount_weighted_keys_literal_fused_multiq_kernel,@function
        .size           popcount_weighted_keys_literal_fused_multiq_kernel,(.L_x_88 - popcount_weighted_keys_literal_fused_multiq_kernel)
        .other          popcount_weighted_keys_literal_fused_multiq_kernel,@"STO_CUDA_ENTRY STV_DEFAULT"
popcount_weighted_keys_literal_fused_multiq_kernel:
.text.popcount_weighted_keys_literal_fused_multiq_kernel:
[----:B------:R-:W-:Y:S08]  /*0000*/  LDC R1, c[0x0][0x37c] ;  /* 0x0000df00ff017b82 */ /* 0x000ff00000000800 */
[----:B------:R-:W0:Y:S01]  /*0010*/  S2UR UR9, SR_CTAID.Y ;  /* 0x00000000000979c3 */ /* 0x000e220000002600 */
[----:B------:R-:W0:Y:S01]  /*0020*/  LDCU UR4, c[0x0][0x3b0] ;  /* 0x00007600ff0477ac */ /* 0x000e220008000800 */
[----:B------:R-:W1:Y:S06]  /*0030*/  LDCU UR5, c[0x0][0x3ac] ;  /* 0x00007580ff0577ac */ /* 0x000e6c0008000800 */
[----:B------:R-:W1:Y:S01]  /*0040*/  S2UR UR8, SR_CTAID.X ;  /* 0x00000000000879c3 */ /* 0x000e620000002500 */
[----:B0-----:R-:W-:-:S04]  /*0050*/  UISETP.GE.AND UP0, UPT, UR9, UR4, UPT ;  /* 0x000000040900728c */ /* 0x001fc8000bf06270 */
[----:B-1----:R-:W-:-:S06]  /*0060*/  UISETP.GE.OR UP0, UPT, UR8, UR5, UP0 ;  /* 0x000000050800728c */ /* 0x002fcc0008706670 */
[----:B------:R-:W-:-:S13]  /*0070*/  PLOP3.LUT P0, PT, PT, PT, UP0, 0x80, 0x8 ;  /* 0x000000000008781c */ /* 0x000fda0003f0f008 */
[----:B------:R-:W-:Y:S05]  /*0080*/  @P0 EXIT ;  /* 0x000000000000094d */ /* 0x000fea0003800000 */
[----:B------:R-:W0:Y:S01]  /*0090*/  LDCU.64 UR4, c[0x0][0x3b8] ;  /* 0x00007700ff0477ac */ /* 0x000e220008000a00 */
[----:B------:R-:W1:Y:S01]  /*00a0*/  LDCU.64 UR12, c[0x0][0x358] ;  /* 0x00006b00ff0c77ac */ /* 0x000e620008000a00 */
[----:B------:R-:W2:Y:S01]  /*00b0*/  LDCU.64 UR6, c[0x0][0x3c0] ;  /* 0x00007800ff0677ac */ /* 0x000ea20008000a00 */
[----:B------:R-:W3:Y:S01]  /*00c0*/  S2R R0, SR_TID.X ;  /* 0x0000000000007919 */ /* 0x000ee20000002100 */
[----:B------:R-:W4:Y:S01]  /*00d0*/  LDCU UR11, c[0x0][0x3a8] ;  /* 0x00007500ff0b77ac */ /* 0x000f220008000800 */
[----:B------:R-:W1:Y:S01]  /*00e0*/  LDCU.64 UR30, c[0x0][0x398] ;  /* 0x00007300ff1e77ac */ /* 0x000e620008000a00 */
[----:B0-----:R-:W-:Y:S01]  /*00f0*/  UIMAD.WIDE.U32 UR4, UR8, 0x8, UR4 ;  /* 0x00000008080478a5 */ /* 0x001fe2000f8e0004 */
[----:B------:R-:W0:Y:S05]  /*0100*/  LDCU.64 UR34, c[0x0][0x398] ;  /* 0x00007300ff2277ac */ /* 0x000e2a0008000a00 */
[----:B------:R-:W-:Y:S01]  /*0110*/  IMAD.U32 R2, RZ, RZ, UR4 ;  /* 0x00000004ff027e24 */ /* 0x000fe2000f8e00ff */
[----:B--2---:R-:W-:Y:S01]  /*0120*/  UIMAD.WIDE.U32 UR6, UR9, 0x8, UR6 ;  /* 0x00000008090678a5 */ /* 0x004fe2000f8e0006 */
[----:B------:R-:W-:Y:S01]  /*0130*/  IMAD.U32 R3, RZ, RZ, UR5 ;  /* 0x00000005ff037e24 */ /* 0x000fe2000f8e00ff */
[----:B------:R-:W2:Y:S04]  /*0140*/  LDCU.64 UR32, c[0x0][0x3a0] ;  /* 0x00007400ff2077ac */ /* 0x000ea80008000a00 */
[----:B------:R-:W-:Y:S01]  /*0150*/  IMAD.U32 R4, RZ, RZ, UR6 ;  /* 0x00000006ff047e24 */ /* 0x000fe2000f8e00ff */
[----:B-1----:R-:W5:Y:S01]  /*0160*/  LDG.E.64.CONSTANT R2, desc[UR12][R2.64] ;  /* 0x0000000c02027981 */ /* 0x002f62000c1e9b00 */
[----:B------:R-:W-:Y:S01]  /*0170*/  IMAD.U32 R5, RZ, RZ, UR7 ;  /* 0x00000007ff057e24 */ /* 0x000fe2000f8e00ff */
[----:B------:R-:W1:Y:S01]  /*0180*/  LDCU.64 UR4, c[0x0][0x390] ;  /* 0x00007200ff0477ac */ /* 0x000e620008000a00 */
[----:B------:R-:W0:Y:S04]  /*0190*/  LDCU.64 UR36, c[0x0][0x3a0] ;  /* 0x00007400ff2477ac */ /* 0x000e280008000a00 */
[----:B------:R-:W2:Y:S01]  /*01a0*/  LDG.E.64.CONSTANT R4, desc[UR12][R4.64] ;  /* 0x0000000c04047981 */ /* 0x000ea2000c1e9b00 */
[----:B----4-:R-:W-:Y:S01]  /*01b0*/  USHF.R.S32.HI UR7, URZ, 0x1f, UR11 ;  /* 0x0000001fff077899 */ /* 0x010fe2000801140b */
[----:B------:R-:W4:Y:S01]  /*01c0*/  LDCU.128 UR16, c[0x0][0x380] ;  /* 0x00007000ff1077ac */ /* 0x000f220008000c00 */
[----:B------:R-:W0:Y:S01]  /*01d0*/  LDCU.128 UR20, c[0x0][0x380] ;  /* 0x00007000ff1477ac */ /* 0x000e220008000c00 */
[----:B-1----:R-:W-:-:S02]  /*01e0*/  USHF.R.S32.HI UR6, URZ, 0x1f, UR4 ;  /* 0x0000001fff067899 */ /* 0x002fc40008011404 */
[----:B------:R-:W-:Y:S02]  /*01f0*/  UIMAD.WIDE.U32 UR26, UR9, UR4, URZ ;  /* 0x00000004091a72a5 */ /* 0x000fe4000f8e00ff */
[----:B------:R-:W-:-:S04]  /*0200*/  UIMAD.WIDE UR4, UR5, UR4, URZ ;  /* 0x00000004050472a5 */ /* 0x000fc8000f8e02ff */
[----:B------:R-:W-:Y:S02]  /*0210*/  UIMAD UR5, UR5, UR11, URZ ;  /* 0x0000000b050572a4 */ /* 0x000fe4000f8e02ff */
[----:B------:R-:W-:Y:S02]  /*0220*/  UIMAD.WIDE.U32 UR28, UR4, UR11, URZ ;  /* 0x0000000b041c72a5 */ /* 0x000fe4000f8e00ff */
[----:B------:R-:W-:-:S04]  /*0230*/  UIMAD UR5, UR4, UR7, UR5 ;  /* 0x00000007040572a4 */ /* 0x000fc8000f8e0205 */
[----:B------:R-:W-:Y:S01]  /*0240*/  UIADD3 UR10, UPT, UPT, UR29, UR5, URZ ;  /* 0x000000051d0a7290 */ /* 0x000fe2000fffe0ff */
[----:B---3--:R-:W-:Y:S01]  /*0250*/  ISETP.LT.U32.AND P0, PT, R0, UR28, PT ;  /* 0x0000001c00007c0c */ /* 0x008fe2000bf01070 */
[----:B------:R-:W-:Y:S01]  /*0260*/  UIMAD.WIDE.U32 UR4, UR8, UR11, URZ ;  /* 0x0000000b080472a5 */ /* 0x000fe2000f8e00ff */
[----:B------:R-:W-:Y:S01]  /*0270*/  BSSY.RECONVERGENT B0, `(.L_x_39) ;  /* 0x000022c000007945 */ /* 0x000fe20003800200 */
[----:B------:R-:W-:Y:S02]  /*0280*/  UIMAD UR6, UR6, UR9, URZ ;  /* 0x00000009060672a4 */ /* 0x000fe4000f8e02ff */
[----:B------:R-:W-:Y:S01]  /*0290*/  UIMAD UR7, UR7, UR8, URZ ;  /* 0x00000008070772a4 */ /* 0x000fe2000f8e02ff */
[----:B------:R-:W-:Y:S02]  /*02a0*/  CS2R R16, SRZ ;  /* 0x0000000000107805 */ /* 0x000fe4000001ff00 */
[----:B-----5:R-:W-:Y:S01]  /*02b0*/  R2UR UR14, R2 ;  /* 0x00000000020e72ca */ /* 0x020fe200000e0000 */
[----:B------:R-:W-:-:S05]  /*02c0*/  IMAD.U32 R2, RZ, RZ, UR10 ;  /* 0x0000000aff027e24 */ /* 0x000fca000f8e00ff */
[----:B------:R-:W-:Y:S02]  /*02d0*/  ISETP.GT.AND.EX P0, PT, R2, RZ, PT, P0 ;  /* 0x000000ff0200720c */ /* 0x000fe40003f04300 */
[----:B------:R-:W-:Y:S02]  /*02e0*/  R2UR UR15, R3 ;  /* 0x00000000030f72ca */ /* 0x000fe400000e0000 */
[----:B--2---:R-:W-:Y:S02]  /*02f0*/  R2UR UR24, R4 ;  /* 0x00000000041872ca */ /* 0x004fe400000e0000 */
[----:B------:R-:W-:-:S07]  /*0300*/  R2UR UR25, R5 ;  /* 0x00000000051972ca */ /* 0x000fce00000e0000 */
[----:B0---4-:R-:W-:Y:S08]  /*0310*/  @!P0 BRA `(.L_x_40) ;  /* 0x0000002000848947 */ /* 0x011ff00003800000 */
[----:B------:R-:W0:Y:S01]  /*0320*/  LDC R2, c[0x0][0x360] ;  /* 0x0000d800ff027b82 */ /* 0x000e220000000800 */
[----:B------:R-:W-:Y:S01]  /*0330*/  MOV R4, UR10 ;  /* 0x0000000a00047c02 */ /* 0x000fe20008000f00 */
[----:B------:R-:W-:Y:S01]  /*0340*/  BSSY.RECONVERGENT B1, `(.L_x_41) ;  /* 0x000002a000017945 */ /* 0x000fe20003800200 */
[----:B0-----:R-:W-:-:S04]  /*0350*/  IADD3 R7, P1, PT, R0, R2, RZ ;  /* 0x0000000200077210 */ /* 0x001fc80007f3e0ff */
[C---:B------:R-:W-:Y:S01]  /*0360*/  ISETP.GE.U32.AND P0, PT, R7.reuse, UR28, PT ;  /* 0x0000001c07007c0c */ /* 0x040fe2000bf06070 */
[----:B------:R-:W-:Y:S01]  /*0370*/  IMAD.X R3, RZ, RZ, RZ, P1 ;  /* 0x000000ffff037224 */ /* 0x000fe200008e06ff */
[----:B------:R-:W-:-:S04]  /*0380*/  ISETP.LT.U32.AND P1, PT, R7, UR28, PT ;  /* 0x0000001c07007c0c */ /* 0x000fc8000bf21070 */
[----:B------:R-:W-:Y:S02]  /*0390*/  ISETP.GE.U32.AND.EX P0, PT, R3, UR10, PT, P0 ;  /* 0x0000000a03007c0c */ /* 0x000fe4000bf06100 */
[----:B------:R-:W-:Y:S02]  /*03a0*/  ISETP.GT.U32.AND.EX P1, PT, R4, R3, PT, P1 ;  /* 0x000000030400720c */ /* 0x000fe40003f24110 */
[----:B------:R-:W-:Y:S02]  /*03b0*/  SEL R5, RZ, 0x1, P0 ;  /* 0x00000001ff057807 */ /* 0x000fe40000000000 */
[----:B------:R-:W-:Y:S02]  /*03c0*/  SEL R4, R7, UR28, !P1 ;  /* 0x0000001c07047c07 */ /* 0x000fe4000c800000 */
[----:B------:R-:W-:Y:S02]  /*03d0*/  SEL R8, R3, UR10, !P1 ;  /* 0x0000000a03087c07 */ /* 0x000fe4000c800000 */
[----:B------:R-:W-:Y:S01]  /*03e0*/  IADD3 R7, P0, P1, R4, -R7, -R5 ;  /* 0x8000000704077210 */ /* 0x000fe2000791e805 */
[----:B------:R-:W-:-:S03]  /*03f0*/  IMAD.U32 R4, RZ, RZ, UR7 ;  /* 0x00000007ff047e24 */ /* 0x000fc6000f8e00ff */
[----:B------:R-:W-:Y:S01]  /*0400*/  IADD3.X R8, PT, PT, R8, -0x1, ~R3, P0, P1 ;  /* 0xffffffff08087810 */ /* 0x000fe200007e2c03 */
[----:B------:R-:W-:Y:S02]  /*0410*/  IMAD.U32 R3, RZ, RZ, UR6 ;  /* 0x00000006ff037e24 */ /* 0x000fe4000f8e00ff */
[----:B------:R-:W-:Y:S01]  /*0420*/  VIADD R4, R4, UR5 ;  /* 0x0000000504047c36 */ /* 0x000fe20008000000 */
[----:B------:R-:W-:Y:S01]  /*0430*/  ISETP.NE.U32.AND P0, PT, R8, RZ, PT ;  /* 0x000000ff0800720c */ /* 0x000fe20003f05070 */
[----:B------:R-:W-:-:S12]  /*0440*/  VIADD R3, R3, UR27 ;  /* 0x0000001b03037c36 */ /* 0x000fd80008000000 */
[----:B------:R-:W-:Y:S05]  /*0450*/  @P0 BRA `(.L_x_42) ;  /* 0x0000000000500947 */ /* 0x000fea0003800000 */
[----:B------:R-:W0:Y:S01]  /*0460*/  I2F.U32.RP R6, R2 ;  /* 0x0000000200067306 */ /* 0x000e220000209000 */
[----:B------:R-:W-:-:S07]  /*0470*/  ISETP.NE.U32.AND P2, PT, R2, RZ, PT ;  /* 0x000000ff0200720c */ /* 0x000fce0003f45070 */
[----:B0-----:R-:W0:Y:S02]  /*0480*/  MUFU.RCP R6, R6 ;  /* 0x0000000600067308 */ /* 0x001e240000001000 */
[----:B0-----:R-:W-:-:S06]  /*0490*/  IADD3 R8, PT, PT, R6, 0xffffffe, RZ ;  /* 0x0ffffffe06087810 */ /* 0x001fcc0007ffe0ff */
[----:B------:R0:W1:Y:S02]  /*04a0*/  F2I.FTZ.U32.TRUNC.NTZ R9, R8 ;  /* 0x0000000800097305 */ /* 0x000064000021f000 */
[----:B0-----:R-:W-:Y:S02]  /*04b0*/  IMAD.MOV.U32 R8, RZ, RZ, RZ ;  /* 0x000000ffff087224 */ /* 0x001fe400078e00ff */
[----:B-1----:R-:W-:-:S04]  /*04c0*/  IMAD.MOV R11, RZ, RZ, -R9 ;  /* 0x000000ffff0b7224 */ /* 0x002fc800078e0a09 */
[----:B------:R-:W-:-:S04]  /*04d0*/  IMAD R11, R11, R2, RZ ;  /* 0x000000020b0b7224 */ /* 0x000fc800078e02ff */
[----:B------:R-:W-:-:S06]  /*04e0*/  IMAD.HI.U32 R10, R9, R11, R8 ;  /* 0x0000000b090a7227 */ /* 0x000fcc00078e0008 */
[----:B------:R-:W-:-:S04]  /*04f0*/  IMAD.HI.U32 R6, R10, R7, RZ ;  /* 0x000000070a067227 */ /* 0x000fc800078e00ff */
[----:B------:R-:W-:-:S04]  /*0500*/  IMAD.MOV R9, RZ, RZ, -R6 ;  /* 0x000000ffff097224 */ /* 0x000fc800078e0a06 */
[----:B------:R-:W-:-:S05]  /*0510*/  IMAD R7, R2, R9, R7 ;  /* 0x0000000902077224 */ /* 0x000fca00078e0207 */
[----:B------:R-:W-:-:S13]  /*0520*/  ISETP.GE.U32.AND P0, PT, R7, R2, PT ;  /* 0x000000020700720c */ /* 0x000fda0003f06070 */
[----:B------:R-:W-:Y:S02]  /*0530*/  @P0 IMAD.IADD R7, R7, 0x1, -R2 ;  /* 0x0000000107070824 */ /* 0x000fe400078e0a02 */
[----:B------:R-:W-:-:S03]  /*0540*/  @P0 VIADD R6, R6, 0x1 ;  /* 0x0000000106060836 */ /* 0x000fc60000000000 */
[----:B------:R-:W-:Y:S01]  /*0550*/  ISETP.GE.U32.AND P1, PT, R7, R2, PT ;  /* 0x000000020700720c */ /* 0x000fe20003f26070 */
[----:B------:R-:W-:-:S12]  /*0560*/  IMAD.MOV.U32 R7, RZ, RZ, RZ ;  /* 0x000000ffff077224 */ /* 0x000fd800078e00ff */
[----:B------:R-:W-:Y:S02]  /*0570*/  @P1 IADD3 R6, PT, PT, R6, 0x1, RZ ;  /* 0x0000000106061810 */ /* 0x000fe40007ffe0ff */
[----:B------:R-:W-:Y:S01]  /*0580*/  @!P2 LOP3.LUT R6, RZ, R2, RZ, 0x33, !PT ;  /* 0x00000002ff06a212 */ /* 0x000fe200078e33ff */
[----:B------:R-:W-:Y:S06]  /*0590*/  BRA `(.L_x_43) ;  /* 0x0000000000107947 */ /* 0x000fec0003800000 */
.L_x_42:
[----:B------:R-:W-:-:S07]  /*05a0*/  MOV R6, 0x5c0 ;  /* 0x000005c000067802 */ /* 0x000fce0000000f00 */
[----:B------:R-:W-:Y:S05]  /*05b0*/  CALL.REL.NOINC `($__internal_2_$__cuda_sm20_div_u64) ;  /* 0x0000002800187944 */ /* 0x000fea0003c00000 */
[----:B------:R-:W-:Y:S02]  /*05c0*/  IMAD.MOV.U32 R6, RZ, RZ, R8 ;  /* 0x000000ffff067224 */ /* 0x000fe400078e0008 */
[----:B------:R-:W-:-:S07]  /*05d0*/  IMAD.MOV.U32 R7, RZ, RZ, R9 ;  /* 0x000000ffff077224 */ /* 0x000fce00078e0009 */
.L_x_43:
[----:B------:R-:W-:Y:S05]  /*05e0*/  BSYNC.RECONVERGENT B1 ;  /* 0x0000000000017941 */ /* 0x000fea0003800200 */
.L_x_41:
[----:B------:R-:W0:Y:S01]  /*05f0*/  LDC R14, c[0x0][0x394] ;  /* 0x0000e500ff0e7b82 */ /* 0x000e220000000800 */
[----:B------:R-:W1:Y:S01]  /*0600*/  LDCU UR8, c[0x0][0x3a8] ;  /* 0x00007500ff0877ac */ /* 0x000e620008000800 */
[----:B------:R-:W-:Y:S01]  /*0610*/  IADD3 R5, P1, PT, R6, R5, RZ ;  /* 0x0000000506057210 */ /* 0x000fe20007f3e0ff */
[----:B------:R-:W-:Y:S01]  /*0620*/  BSSY.RECONVERGENT B1, `(.L_x_44) ;  /* 0x0000075000017945 */ /* 0x000fe20003800200 */
[----:B------:R-:W-:Y:S01]  /*0630*/  HFMA2 R21, -RZ, RZ, 0, 0 ;  /* 0x00000000ff157431 */ /* 0x000fe200000001ff */
[----:B------:R-:W-:Y:S02]  /*0640*/  CS2R R16, SRZ ;  /* 0x0000000000107805 */ /* 0x000fe4000001ff00 */
[----:B------:R-:W-:Y:S01]  /*0650*/  LOP3.LUT R8, R5, 0x3, RZ, 0xc0, !PT ;  /* 0x0000000305087812 */ /* 0x000fe200078ec0ff */
[----:B------:R-:W-:-:S03]  /*0660*/  IMAD.X R7, RZ, RZ, R7, P1 ;  /* 0x000000ffff077224 */ /* 0x000fc600008e0607 */
[----:B------:R-:W-:-:S04]  /*0670*/  ISETP.NE.U32.AND P0, PT, R8, 0x3, PT ;  /* 0x000000030800780c */ /* 0x000fc80003f05070 */
[----:B------:R-:W-:Y:S01]  /*0680*/  ISETP.NE.AND.EX P0, PT, RZ, RZ, PT, P0 ;  /* 0x000000ffff00720c */ /* 0x000fe20003f05300 */
[----:B-1----:R-:W-:Y:S01]  /*0690*/  USHF.R.S32.HI UR9, URZ, 0x1f, UR8 ;  /* 0x0000001fff097899 */ /* 0x002fe20008011408 */
[----:B0-----:R-:W-:-:S05]  /*06a0*/  SHF.R.S32.HI R6, RZ, 0x1f, R14 ;  /* 0x0000001fff067819 */ /* 0x001fca000001140e */
[C---:B------:R-:W-:Y:S02]  /*06b0*/  IMAD R9, R14.reuse, UR9, RZ ;  /* 0x000000090e097c24 */ /* 0x040fe4000f8e02ff */
[----:B------:R-:W-:-:S04]  /*06c0*/  IMAD.WIDE.U32 R14, R14, UR8, RZ ;  /* 0x000000080e0e7c25 */ /* 0x000fc8000f8e00ff */
[----:B------:R-:W-:Y:S02]  /*06d0*/  IMAD R11, R6, UR8, R9 ;  /* 0x00000008060b7c24 */ /* 0x000fe4000f8e0209 */
[----:B------:R-:W-:Y:S02]  /*06e0*/  IMAD.MOV.U32 R9, RZ, RZ, R0 ;  /* 0x000000ffff097224 */ /* 0x000fe400078e0000 */
[----:B------:R-:W-:Y:S01]  /*06f0*/  IMAD.IADD R22, R15, 0x1, R11 ;  /* 0x000000010f167824 */ /* 0x000fe200078e020b */
[----:B------:R-:W-:Y:S06]  /*0700*/  @!P0 BRA `(.L_x_45) ;  /* 0x0000000400988947 */ /* 0x000fec0003800000 */
[----:B------:R-:W-:Y:S02]  /*0710*/  VIADD R10, R5, 0x1 ;  /* 0x00000001050a7836 */ /* 0x000fe40000000000 */
[----:B------:R-:W-:-:S03]  /*0720*/  IMAD.MOV.U32 R8, RZ, RZ, RZ ;  /* 0x000000ffff087224 */ /* 0x000fc600078e00ff */
[----:B------:R-:W-:-:S07]  /*0730*/  LOP3.LUT R10, R10, 0x3, RZ, 0xc0, !PT ;  /* 0x000000030a0a7812 */ /* 0x000fce00078ec0ff */
.L_x_49:
[----:B------:R-:W-:Y:S01]  /*0740*/  LOP3.LUT R11, R21, R22, RZ, 0xfc, !PT ;  /* 0x00000016150b7212 */ /* 0x000fe200078efcff */
[----:B------:R-:W-:Y:S03]  /*0750*/  BSSY.RECONVERGENT B2, `(.L_x_46) ;  /* 0x000001e000027945 */ /* 0x000fe60003800200 */
[----:B------:R-:W-:-:S13]  /*0760*/  ISETP.NE.U32.AND P0, PT, R11, RZ, PT ;  /* 0x000000ff0b00720c */ /* 0x000fda0003f05070 */
[----:B------:R-:W-:Y:S05]  /*0770*/  @P0 BRA `(.L_x_47) ;  /* 0x0000000000540947 */ /* 0x000fea0003800000 */
[----:B------:R-:W0:Y:S01]  /*0780*/  I2F.U32.RP R11, R14 ;  /* 0x0000000e000b7306 */ /* 0x000e220000209000 */
[----:B------:R-:W-:-:S07]  /*0790*/  ISETP.NE.U32.AND P2, PT, R14, RZ, PT ;  /* 0x000000ff0e00720c */ /* 0x000fce0003f45070 */
[----:B0-----:R-:W0:Y:S02]  /*07a0*/  MUFU.RCP R11, R11 ;  /* 0x0000000b000b7308 */ /* 0x001e240000001000 */
[----:B0-----:R-:W-:-:S06]  /*07b0*/  VIADD R12, R11, 0xffffffe ;  /* 0x0ffffffe0b0c7836 */ /* 0x001fcc0000000000 */
[----:B------:R0:W1:Y:S02]  /*07c0*/  F2I.FTZ.U32.TRUNC.NTZ R13, R12 ;  /* 0x0000000c000d7305 */ /* 0x000064000021f000 */
[----:B0-----:R-:W-:Y:S01]  /*07d0*/  MOV R12, RZ ;  /* 0x000000ff000c7202 */ /* 0x001fe20000000f00 */
        /* <DEDUP_REMOVED lines=9> */
[----:B------:R-:W-:-:S13]  /*0870*/  ISETP.GE.U32.AND P1, PT, R13, R14, PT ;  /* 0x0000000e0d00720c */ /* 0x000fda0003f26070 */
[----:B------:R-:W-:Y:S01]  /*0880*/  @P1 VIADD R26, R26, 0x1 ;  /* 0x000000011a1a1836 */ /* 0x000fe20000000000 */
[----:B------:R-:W-:-:S05]  /*0890*/  @!P2 LOP3.LUT R26, RZ, R14, RZ, 0x33, !PT ;  /* 0x0000000eff1aa212 */ /* 0x000fca00078e33ff */
[----:B------:R-:W-:-:S04]  /*08a0*/  IMAD.MOV R18, RZ, RZ, -R26 ;  /* 0x000000ffff127224 */ /* 0x000fc800078e0a1a */
[----:B------:R-:W-:Y:S01]  /*08b0*/  IMAD R18, R14, R18, R9 ;  /* 0x000000120e127224 */ /* 0x000fe200078e0209 */
[----:B------:R-:W-:Y:S06]  /*08c0*/  BRA `(.L_x_48) ;  /* 0x0000000000187947 */ /* 0x000fec0003800000 */
.L_x_47:
[----:B------:R-:W-:Y:S02]  /*08d0*/  MOV R11, R14 ;  /* 0x0000000e000b7202 */ /* 0x000fe40000000f00 */
[----:B------:R-:W-:-:S07]  /*08e0*/  MOV R12, 0x900 ;  /* 0x00000900000c7802 */ /* 0x000fce0000000f00 */
[----:B------:R-:W-:Y:S05]  /*08f0*/  CALL.REL.NOINC `($__internal_1_$__cuda_sm20_div_s64) ;  /* 0x0000002000187944 */ /* 0x000fea0003c00000 */
[--C-:B------:R-:W-:Y:S02]  /*0900*/  IMAD.MOV R11, RZ, RZ, -R18.reuse ;  /* 0x000000ffff0b7224 */ /* 0x100fe400078e0a12 */
[----:B------:R-:W-:Y:S02]  /*0910*/  IMAD.MOV.U32 R26, RZ, RZ, R18 ;  /* 0x000000ffff1a7224 */ /* 0x000fe400078e0012 */
[----:B------:R-:W-:-:S07]  /*0920*/  IMAD R18, R14, R11, R9 ;  /* 0x0000000b0e127224 */ /* 0x000fce00078e0209 */
.L_x_48:
[----:B------:R-:W-:Y:S05]  /*0930*/  BSYNC.RECONVERGENT B2 ;  /* 0x0000000000027941 */ /* 0x000fea0003800200 */
.L_x_46:
[----:B------:R-:W0:Y:S01]  /*0940*/  LDC R27, c[0x0][0x394] ;  /* 0x0000e500ff1b7b82 */ /* 0x000e220000000800 */
[----:B------:R-:W-:Y:S02]  /*0950*/  IABS R24, R18 ;  /* 0x0000001200187213 */ /* 0x000fe40000000000 */
[----:B0-----:R-:W-:-:S04]  /*0960*/  IABS R11, R27 ;  /* 0x0000001b000b7213 */ /* 0x001fc80000000000 */
[----:B------:R-:W0:Y:S08]  /*0970*/  I2F.RP R19, R11 ;  /* 0x0000000b00137306 */ /* 0x000e300000209400 */
[----:B0-----:R-:W0:Y:S02]  /*0980*/  MUFU.RCP R19, R19 ;  /* 0x0000001300137308 */ /* 0x001e240000001000 */
[----:B0-----:R-:W-:-:S06]  /*0990*/  VIADD R12, R19, 0xffffffe ;  /* 0x0ffffffe130c7836 */ /* 0x001fcc0000000000 */
[----:B------:R0:W1:Y:S02]  /*09a0*/  F2I.FTZ.U32.TRUNC.NTZ R13, R12 ;  /* 0x0000000c000d7305 */ /* 0x000064000021f000 */
[----:B0-----:R-:W-:Y:S02]  /*09b0*/  IMAD.MOV.U32 R12, RZ, RZ, RZ ;  /* 0x000000ffff0c7224 */ /* 0x001fe400078e00ff */
[----:B-1----:R-:W-:-:S04]  /*09c0*/  IMAD.MOV R20, RZ, RZ, -R13 ;  /* 0x000000ffff147224 */ /* 0x002fc800078e0a0d */
[----:B------:R-:W-:-:S04]  /*09d0*/  IMAD R23, R20, R11, RZ ;  /* 0x0000000b14177224 */ /* 0x000fc800078e02ff */
[----:B------:R-:W-:-:S06]  /*09e0*/  IMAD.HI.U32 R13, R13, R23, R12 ;  /* 0x000000170d0d7227 */ /* 0x000fcc00078e000c */
[----:B------:R-:W-:-:S05]  /*09f0*/  IMAD.HI.U32 R20, R13, R24, RZ ;  /* 0x000000180d147227 */ /* 0x000fca00078e00ff */
[----:B------:R-:W-:-:S05]  /*0a00*/  IADD3 R13, PT, PT, -R20, RZ, RZ ;  /* 0x000000ff140d7210 */ /* 0x000fca0007ffe1ff */
[----:B------:R-:W-:-:S05]  /*0a10*/  IMAD R24, R11, R13, R24 ;  /* 0x0000000d0b187224 */ /* 0x000fca00078e0218 */
[----:B------:R-:W-:-:S13]  /*0a20*/  ISETP.GT.U32.AND P1, PT, R11, R24, PT ;  /* 0x000000180b00720c */ /* 0x000fda0003f24070 */
[----:B------:R-:W-:Y:S02]  /*0a30*/  @!P1 IMAD.IADD R24, R24, 0x1, -R11 ;  /* 0x0000000118189824 */ /* 0x000fe400078e0a0b */
[----:B------:R-:W-:Y:S01]  /*0a40*/  @!P1 VIADD R20, R20, 0x1 ;  /* 0x0000000114149836 */ /* 0x000fe20000000000 */
[----:B------:R-:W-:Y:S02]  /*0a50*/  ISETP.NE.AND P1, PT, R27, RZ, PT ;  /* 0x000000ff1b00720c */ /* 0x000fe40003f25270 */
[----:B------:R-:W-:Y:S02]  /*0a60*/  ISETP.GE.U32.AND P0, PT, R24, R11, PT ;  /* 0x0000000b1800720c */ /* 0x000fe40003f06070 */
[----:B------:R-:W-:-:S04]  /*0a70*/  LOP3.LUT R11, R18, R27, RZ, 0x3c, !PT ;  /* 0x0000001b120b7212 */ /* 0x000fc800078e3cff */
[----:B------:R-:W-:-:S07]  /*0a80*/  ISETP.GE.AND P2, PT, R11, RZ, PT ;  /* 0x000000ff0b00720c */ /* 0x000fce0003f46270 */
[----:B------:R-:W-:Y:S01]  /*0a90*/  @P0 VIADD R20, R20, 0x1 ;  /* 0x0000000114140836 */ /* 0x000fe20000000000 */
[----:B------:R-:W-:-:S04]  /*0aa0*/  IADD3 R23, P0, PT, R26, UR26, RZ ;  /* 0x0000001a1a177c10 */ /* 0x000fc8000ff1e0ff */
[----:B------:R-:W-:Y:S01]  /*0ab0*/  LEA.HI.X.SX32 R26, R26, R3, 0x1, P0 ;  /* 0x000000031a1a7211 */ /* 0x000fe200000f0eff */
[----:B------:R-:W-:Y:S01]  /*0ac0*/  @!P2 IMAD.MOV R20, RZ, RZ, -R20 ;  /* 0x000000ffff14a224 */ /* 0x000fe200078e0a14 */
[----:B------:R-:W-:-:S03]  /*0ad0*/  @!P1 LOP3.LUT R20, RZ, R27, RZ, 0x33, !PT ;  /* 0x0000001bff149212 */ /* 0x000fc600078e33ff */
[----:B------:R-:W-:Y:S02]  /*0ae0*/  IMAD R11, R26, R27, RZ ;  /* 0x0000001b1a0b7224 */ /* 0x000fe400078e02ff */
[----:B------:R-:W-:Y:S02]  /*0af0*/  IMAD.MOV R19, RZ, RZ, -R20 ;  /* 0x000000ffff137224 */ /* 0x000fe400078e0a14 */
[----:B------:R-:W-:Y:S02]  /*0b00*/  IMAD R11, R6, R23, R11 ;  /* 0x00000017060b7224 */ /* 0x000fe400078e020b */
[----:B------:R-:W-:-:S05]  /*0b10*/  IMAD R18, R27, R19, R18 ;  /* 0x000000131b127224 */ /* 0x000fca00078e0212 */
[----:B------:R-:W-:-:S03]  /*0b20*/  SHF.R.S32.HI R19, RZ, 0x1f, R18 ;  /* 0x0000001fff137819 */ /* 0x000fc60000011412 */
[----:B------:R-:W-:-:S05]  /*0b30*/  IMAD.WIDE.U32 R12, R23, R27, R18 ;  /* 0x0000001b170c7225 */ /* 0x000fca00078e0012 */
[----:B------:R-:W-:Y:S02]  /*0b40*/  IADD3 R11, PT, PT, R13, R11, RZ ;  /* 0x0000000b0d0b7210 */ /* 0x000fe40007ffe0ff */
[----:B------:R-:W-:-:S04]  /*0b50*/  LEA R24, P0, R12, UR16, 0x3 ;  /* 0x000000100c187c11 */ /* 0x000fc8000f8018ff */
[----:B------:R-:W-:Y:S02]  /*0b60*/  LEA.HI.X R25, R12, UR17, R11, 0x3, P0 ;  /* 0x000000110c197c11 */ /* 0x000fe400080f1c0b */
[----:B------:R-:W-:Y:S02]  /*0b70*/  SHF.R.S32.HI R11, RZ, 0x1f, R20 ;  /* 0x0000001fff0b7819 */ /* 0x000fe40000011414 */
[----:B------:R-:W-:Y:S02]  /*0b80*/  IADD3 R20, P0, PT, R20, UR4, RZ ;  /* 0x0000000414147c10 */ /* 0x000fe4000ff1e0ff */
[----:B------:R-:W2:Y:S03]  /*0b90*/  LDG.E.64.CONSTANT R24, desc[UR12][R24.64] ;  /* 0x0000000c18187981 */ /* 0x000ea6000c1e9b00 */
[----:B------:R-:W-:Y:S02]  /*0ba0*/  IMAD.X R11, R11, 0x1, R4, P0 ;  /* 0x000000010b0b7824 */ /* 0x000fe400000e0604 */
[----:B------:R-:W-:-:S04]  /*0bb0*/  IMAD.WIDE.U32 R18, R20, R27, R18 ;  /* 0x0000001b14127225 */ /* 0x000fc800078e0012 */
[----:B------:R-:W-:Y:S01]  /*0bc0*/  IMAD R13, R11, R27, RZ ;  /* 0x0000001b0b0d7224 */ /* 0x000fe200078e02ff */
[----:B------:R-:W-:-:S03]  /*0bd0*/  LEA R12, P0, R18, UR30, 0x3 ;  /* 0x0000001e120c7c11 */ /* 0x000fc6000f8018ff */
[----:B------:R-:W-:-:S04]  /*0be0*/  IMAD R13, R6, R20, R13 ;  /* 0x00000014060d7224 */ /* 0x000fc800078e020d */
[----:B------:R-:W-:-:S05]  /*0bf0*/  IMAD.IADD R13, R19, 0x1, R13 ;  /* 0x00000001130d7824 */ /* 0x000fca00078e020d */
[----:B------:R-:W-:-:S06]  /*0c00*/  LEA.HI.X R13, R18, UR31, R13, 0x3, P0 ;  /* 0x0000001f120d7c11 */ /* 0x000fcc00080f1c0d */
[----:B------:R-:W2:Y:S01]  /*0c10*/  LDG.E.64.CONSTANT R12, desc[UR12][R12.64] ;  /* 0x0000000c0c0c7981 */ /* 0x000ea2000c1e9b00 */
[----:B------:R-:W-:-:S04]  /*0c20*/  LEA R18, P0, R23, UR18, 0x3 ;  /* 0x0000001217127c11 */ /* 0x000fc8000f8018ff */
[----:B------:R-:W-:Y:S02]  /*0c30*/  LEA.HI.X R19, R23, UR19, R26, 0x3, P0 ;  /* 0x0000001317137c11 */ /* 0x000fe400080f1c1a */
[----:B------:R-:W-:-:S04]  /*0c40*/  LEA R26, P0, R20, UR32, 0x3 ;  /* 0x00000020141a7c11 */ /* 0x000fc8000f8018ff */
[----:B------:R-:W3:Y:S01]  /*0c50*/  LDG.E.64.CONSTANT R18, desc[UR12][R18.64] ;  /* 0x0000000c12127981 */ /* 0x000ee2000c1e9b00 */
[----:B------:R-:W-:-:S06]  /*0c60*/  LEA.HI.X R27, R20, UR33, R11, 0x3, P0 ;  /* 0x00000021141b7c11 */ /* 0x000fcc00080f1c0b */
[----:B------:R-:W4:Y:S01]  /*0c70*/  LDG.E.64.CONSTANT R26, desc[UR12][R26.64] ;  /* 0x0000000c1a1a7981 */ /* 0x000f22000c1e9b00 */
[----:B------:R-:W-:-:S04]  /*0c80*/  IADD3 R10, P0, PT, R10, -0x1, RZ ;  /* 0xffffffff0a0a7810 */ /* 0x000fc80007f1e0ff */
[----:B------:R-:W-:Y:S02]  /*0c90*/  IADD3.X R8, PT, PT, R8, -0x1, RZ, P0, !PT ;  /* 0xffffffff08087810 */ /* 0x000fe400007fe4ff */
[----:B------:R-:W-:-:S04]  /*0ca0*/  ISETP.NE.U32.AND P0, PT, R10, RZ, PT ;  /* 0x000000ff0a00720c */ /* 0x000fc80003f05070 */
[----:B------:R-:W-:Y:S02]  /*0cb0*/  ISETP.NE.AND.EX P0, PT, R8, RZ, PT, P0 ;  /* 0x000000ff0800720c */ /* 0x000fe40003f05300 */
[----:B------:R-:W-:-:S05]  /*0cc0*/  IADD3 R9, P1, PT, R2, R9, RZ ;  /* 0x0000000902097210 */ /* 0x000fca0007f3e0ff */
[----:B------:R-:W-:Y:S01]  /*0cd0*/  IMAD.X R21, RZ, RZ, R21, P1 ;  /* 0x000000ffff157224 */ /* 0x000fe200008e0615 */
[----:B--2---:R-:W-:Y:S02]  /*0ce0*/  LOP3.LUT R20, R13, R25, RZ, 0xc0, !PT ;  /* 0x000000190d147212 */ /* 0x004fe400078ec0ff */
[----:B------:R-:W-:-:S04]  /*0cf0*/  LOP3.LUT R23, R12, R24, RZ, 0xc0, !PT ;  /* 0x000000180c177212 */ /* 0x000fc800078ec0ff */
[----:B------:R-:W-:Y:S08]  /*0d00*/  POPC R11, R23 ;  /* 0x00000017000b7309 */ /* 0x000ff00000000000 */
[----:B------:R-:W0:Y:S02]  /*0d10*/  POPC R20, R20 ;  /* 0x0000001400147309 */ /* 0x000e240000000000 */
[----:B0-----:R-:W-:-:S06]  /*0d20*/  IMAD.IADD R11, R11, 0x1, R20 ;  /* 0x000000010b0b7824 */ /* 0x001fcc00078e0214 */
[----:B------:R-:W3:Y:S02]  /*0d30*/  I2F.F64.U32 R12, R11 ;  /* 0x0000000b000c7312 */ /* 0x000ee40000201800 */
[----:B---3--:R-:W-:-:S08]  /*0d40*/  DMUL R12, R18, R12 ;  /* 0x0000000c120c7228 */ /* 0x008fd00000000000 */
[----:B----4-:R-:W-:Y:S01]  /*0d50*/  DFMA R16, R26, R12, R16 ;  /* 0x0000000c1a10722b */ /* 0x010fe20000000010 */
[----:B------:R-:W-:Y:S10]  /*0d60*/  @P0 BRA `(.L_x_49) ;  /* 0xfffffff800740947 */ /* 0x000ff4000383ffff */
.L_x_45:
[----:B------:R-:W-:Y:S05]  /*0d70*/  BSYNC.RECONVERGENT B1 ;  /* 0x0000000000017941 */ /* 0x000fea0003800200 */
.L_x_44:
[----:B------:R-:W-:-:S04]  /*0d80*/  ISETP.GE.U32.AND P0, PT, R5, 0x3, PT ;  /* 0x000000030500780c */ /* 0x000fc80003f06070 */
[----:B------:R-:W-:-:S13]  /*0d90*/  ISETP.GE.U32.AND.EX P0, PT, R7, RZ, PT, P0 ;  /* 0x000000ff0700720c */ /* 0x000fda0003f06100 */
[----:B------:R-:W-:Y:S05]  /*0da0*/  @!P0 BRA `(.L_x_40) ;  /* 0x0000001400e08947 */ /* 0x000fea0003800000 */
.L_x_62:
        /* <DEDUP_REMOVED lines=9> */
[----:B0-----:R-:W-:Y:S01]  /*0e40*/  IMAD.MOV.U32 R10, RZ, RZ, RZ ;  /* 0x000000ffff0a7224 */ /* 0x001fe200078e00ff */
[----:B-1----:R-:W-:-:S05]  /*0e50*/  IADD3 R5, PT, PT, RZ, -R11, RZ ;  /* 0x8000000bff057210 */ /* 0x002fca0007ffe0ff */
        /* <DEDUP_REMOVED lines=10> */
[----:B------:R-:W-:-:S04]  /*0f00*/  @!P2 LOP3.LUT R18, RZ, R14, RZ, 0x33, !PT ;  /* 0x0000000eff12a212 */ /* 0x000fc800078e33ff */
[----:B------:R-:W-:-:S05]  /*0f10*/  IADD3 R12, PT, PT, -R18, RZ, RZ ;  /* 0x000000ff120c7210 */ /* 0x000fca0007ffe1ff */
[----:B------:R-:W-:Y:S01]  /*0f20*/  IMAD R12, R14, R12, R9 ;  /* 0x0000000c0e0c7224 */ /* 0x000fe200078e0209 */
[----:B------:R-:W-:Y:S06]  /*0f30*/  BRA `(.L_x_52) ;  /* 0x0000000000147947 */ /* 0x000fec0003800000 */
.L_x_51:
[----:B------:R-:W-:Y:S01]  /*0f40*/  IMAD.MOV.U32 R11, RZ, RZ, R14 ;  /* 0x000000ffff0b7224 */ /* 0x000fe200078e000e */
[----:B------:R-:W-:-:S07]  /*0f50*/  MOV R12, 0xf70 ;  /* 0x00000f70000c7802 */ /* 0x000fce0000000f00 */
[----:B------:R-:W-:Y:S05]  /*0f60*/  CALL.REL.NOINC `($__internal_1_$__cuda_sm20_div_s64) ;  /* 0x00000018007c7944 */ /* 0x000fea0003c00000 */
[----:B------:R-:W-:-:S04]  /*0f70*/  IMAD.MOV R12, RZ, RZ, -R18 ;  /* 0x000000ffff0c7224 */ /* 0x000fc800078e0a12 */
[----:B------:R-:W-:-:S07]  /*0f80*/  IMAD R12, R14, R12, R9 ;  /* 0x0000000c0e0c7224 */ /* 0x000fce00078e0209 */
.L_x_52:
[----:B------:R-:W-:Y:S05]  /*0f90*/  BSYNC.RECONVERGENT B1 ;  /* 0x0000000000017941 */ /* 0x000fea0003800200 */
.L_x_50:
[----:B------:R-:W0:Y:S01]  /*0fa0*/  LDC R19, c[0x0][0x394] ;  /* 0x0000e500ff137b82 */ /* 0x000e220000000800 */
[----:B------:R-:W-:Y:S01]  /*0fb0*/  IMAD.MOV.U32 R10, RZ, RZ, RZ ;  /* 0x000000ffff0a7224 */ /* 0x000fe200078e00ff */
[----:B0-----:R-:W-:-:S04]  /*0fc0*/  IABS R5, R19 ;  /* 0x0000001300057213 */ /* 0x001fc80000000000 */
[----:B------:R-:W0:Y:S08]  /*0fd0*/  I2F.RP R13, R5 ;  /* 0x00000005000d7306 */ /* 0x000e300000209400 */
[----:B0-----:R-:W0:Y:S02]  /*0fe0*/  MUFU.RCP R13, R13 ;  /* 0x0000000d000d7308 */ /* 0x001e240000001000 */
[----:B0-----:R-:W-:-:S06]  /*0ff0*/  VIADD R11, R13, 0xffffffe ;  /* 0x0ffffffe0d0b7836 */ /* 0x001fcc0000000000 */
[----:B------:R-:W0:Y:S02]  /*1000*/  F2I.FTZ.U32.TRUNC.NTZ R11, R11 ;  /* 0x0000000b000b7305 */ /* 0x000e24000021f000 */
[----:B0-----:R-:W-:-:S04]  /*1010*/  IMAD.MOV R8, RZ, RZ, -R11 ;  /* 0x000000ffff087224 */ /* 0x001fc800078e0a0b */
[----:B------:R-:W-:Y:S01]  /*1020*/  IMAD R7, R8, R5, RZ ;  /* 0x0000000508077224 */ /* 0x000fe200078e02ff */
[----:B------:R-:W-:-:S03]  /*1030*/  IABS R8, R12 ;  /* 0x0000000c00087213 */ /* 0x000fc60000000000 */
        /* <DEDUP_REMOVED lines=12> */
[----:B------:R-:W-:-:S05]  /*1100*/  IADD3 R20, P0, PT, R18, UR26, RZ ;  /* 0x0000001a12147c10 */ /* 0x000fca000ff1e0ff */
[----:B------:R-:W-:Y:S01]  /*1110*/  @!P2 IMAD.MOV R7, RZ, RZ, -R7 ;  /* 0x000000ffff07a224 */ /* 0x000fe200078e0a07 */
[----:B------:R-:W-:-:S04]  /*1120*/  @!P1 LOP3.LUT R7, RZ, R19, RZ, 0x33, !PT ;  /* 0x00000013ff079212 */ /* 0x000fc800078e33ff */
[--C-:B------:R-:W-:Y:S01]  /*1130*/  SHF.R.S32.HI R5, RZ, 0x1f, R7.reuse ;  /* 0x0000001fff057819 */ /* 0x100fe20000011407 */
[----:B------:R-:W-:Y:S01]  /*1140*/  IMAD.MOV R13, RZ, RZ, -R7 ;  /* 0x000000ffff0d7224 */ /* 0x000fe200078e0a07 */
[----:B------:R-:W-:Y:S02]  /*1150*/  IADD3 R8, P1, PT, R7, UR4, RZ ;  /* 0x0000000407087c10 */ /* 0x000fe4000ff3e0ff */
[----:B------:R-:W-:Y:S01]  /*1160*/  LEA.HI.X.SX32 R7, R18, R3, 0x1, P0 ;  /* 0x0000000312077211 */ /* 0x000fe200000f0eff */
[----:B------:R-:W-:Y:S01]  /*1170*/  IMAD R12, R19, R13, R12 ;  /* 0x0000000d130c7224 */ /* 0x000fe200078e020c */
[----:B------:R-:W-:-:S03]  /*1180*/  IADD3.X R5, PT, PT, R5, R4, RZ, P1, !PT ;  /* 0x0000000405057210 */ /* 0x000fc60000ffe4ff */
[-C--:B------:R-:W-:Y:S01]  /*1190*/  IMAD R23, R7, R19.reuse, RZ ;  /* 0x0000001307177224 */ /* 0x080fe200078e02ff */
[--C-:B------:R-:W-:Y:S01]  /*11a0*/  SHF.R.S32.HI R13, RZ, 0x1f, R12.reuse ;  /* 0x0000001fff0d7819 */ /* 0x100fe2000001140c */
[-C--:B------:R-:W-:Y:S02]  /*11b0*/  IMAD R25, R5, R19.reuse, RZ ;  /* 0x0000001305197224 */ /* 0x080fe400078e02ff */
[----:B------:R-:W-:-:S04]  /*11c0*/  IMAD.WIDE.U32 R10, R20, R19, R12 ;  /* 0x00000013140a7225 */ /* 0x000fc800078e000c */
[----:B------:R-:W-:Y:S01]  /*11d0*/  IMAD.WIDE.U32 R12, R8, R19, R12 ;  /* 0x00000013080c7225 */ /* 0x000fe200078e000c */
[----:B------:R-:W-:-:S03]  /*11e0*/  LEA R18, P0, R10, UR20, 0x3 ;  /* 0x000000140a127c11 */ /* 0x000fc6000f8018ff */
[----:B------:R-:W-:Y:S01]  /*11f0*/  IMAD R19, R6, R20, R23 ;  /* 0x0000001406137224 */ /* 0x000fe200078e0217 */
[----:B------:R-:W-:Y:S01]  /*1200*/  LEA R24, P1, R12, UR34, 0x3 ;  /* 0x000000220c187c11 */ /* 0x000fe2000f8218ff */
[----:B------:R-:W-:Y:S02]  /*1210*/  IMAD R25, R6, R8, R25 ;  /* 0x0000000806197224 */ /* 0x000fe400078e0219 */
[----:B------:R-:W-:Y:S02]  /*1220*/  IMAD.IADD R19, R11, 0x1, R19 ;  /* 0x000000010b137824 */ /* 0x000fe400078e0213 */
[----:B------:R-:W-:-:S03]  /*1230*/  IMAD.IADD R11, R13, 0x1, R25 ;  /* 0x000000010d0b7824 */ /* 0x000fc600078e0219 */
[----:B------:R-:W-:Y:S02]  /*1240*/  LEA.HI.X R19, R10, UR21, R19, 0x3, P0 ;  /* 0x000000150a137c11 */ /* 0x000fe400080f1c13 */
[----:B------:R-:W-:-:S04]  /*1250*/  LEA.HI.X R25, R12, UR35, R11, 0x3, P1 ;  /* 0x000000230c197c11 */ /* 0x000fc800088f1c0b */
[----:B------:R-:W2:Y:S04]  /*1260*/  LDG.E.64.CONSTANT R18, desc[UR12][R18.64] ;  /* 0x0000000c12127981 */ /* 0x000ea8000c1e9b00 */
[----:B------:R-:W2:Y:S01]  /*1270*/  LDG.E.64.CONSTANT R24, desc[UR12][R24.64] ;  /* 0x0000000c18187981 */ /* 0x000ea2000c1e9b00 */
[----:B------:R-:W-:-:S04]  /*1280*/  LEA R10, P0, R20, UR22, 0x3 ;  /* 0x00000016140a7c11 */ /* 0x000fc8000f8018ff */
[----:B------:R-:W-:Y:S02]  /*1290*/  LEA.HI.X R11, R20, UR23, R7, 0x3, P0 ;  /* 0x00000017140b7c11 */ /* 0x000fe400080f1c07 */
[----:B------:R-:W-:-:S04]  /*12a0*/  LEA R12, P0, R8, UR36, 0x3 ;  /* 0x00000024080c7c11 */ /* 0x000fc8000f8018ff */
[----:B------:R-:W3:Y:S01]  /*12b0*/  LDG.E.64.CONSTANT R10, desc[UR12][R10.64] ;  /* 0x0000000c0a0a7981 */ /* 0x000ee2000c1e9b00 */
[----:B------:R-:W-:-:S06]  /*12c0*/  LEA.HI.X R13, R8, UR37, R5, 0x3, P0 ;  /* 0x00000025080d7c11 */ /* 0x000fcc00080f1c05 */
[----:B------:R-:W4:Y:S01]  /*12d0*/  LDG.E.64.CONSTANT R12, desc[UR12][R12.64] ;  /* 0x0000000c0c0c7981 */ /* 0x000f22000c1e9b00 */
[----:B------:R-:W-:Y:S01]  /*12e0*/  BSSY.RECONVERGENT B1, `(.L_x_53) ;  /* 0x0000029000017945 */ /* 0x000fe20003800200 */
[----:B--2---:R-:W-:Y:S02]  /*12f0*/  LOP3.LUT R20, R24, R18, RZ, 0xc0, !PT ;  /* 0x0000001218147212 */ /* 0x004fe400078ec0ff */
[----:B------:R-:W-:Y:S02]  /*1300*/  LOP3.LUT R23, R25, R19, RZ, 0xc0, !PT ;  /* 0x0000001319177212 */ /* 0x000fe400078ec0ff */
[----:B------:R-:W-:Y:S08]  /*1310*/  POPC R5, R20 ;  /* 0x0000001400057309 */ /* 0x000ff00000000000 */
[----:B------:R-:W0:Y:S02]  /*1320*/  POPC R8, R23 ;  /* 0x0000001700087309 */ /* 0x000e240000000000 */
[----:B0-----:R-:W-:Y:S01]  /*1330*/  IMAD.IADD R8, R5, 0x1, R8 ;  /* 0x0000000105087824 */ /* 0x001fe200078e0208 */
[----:B------:R-:W-:-:S05]  /*1340*/  IADD3 R5, P0, PT, R2, R9, RZ ;  /* 0x0000000902057210 */ /* 0x000fca0007f1e0ff */
[----:B------:R-:W3:Y:S01]  /*1350*/  I2F.F64.U32 R18, R8 ;  /* 0x0000000800127312 */ /* 0x000ee20000201800 */
[----:B------:R-:W-:-:S05]  /*1360*/  IMAD.X R21, RZ, RZ, R21, P0 ;  /* 0x000000ffff157224 */ /* 0x000fca00000e0615 */
[----:B------:R-:W-:-:S04]  /*1370*/  LOP3.LUT R7, R21, R22, RZ, 0xfc, !PT ;  /* 0x0000001615077212 */ /* 0x000fc800078efcff */
[----:B------:R-:W-:Y:S01]  /*1380*/  ISETP.NE.U32.AND P0, PT, R7, RZ, PT ;  /* 0x000000ff0700720c */ /* 0x000fe20003f05070 */
[----:B---3--:R-:W-:-:S08]  /*1390*/  DMUL R10, R10, R18 ;  /* 0x000000120a0a7228 */ /* 0x008fd00000000000 */
[----:B----4-:R-:W-:-:S04]  /*13a0*/  DFMA R16, R12, R10, R16 ;  /* 0x0000000a0c10722b */ /* 0x010fc80000000010 */
[----:B------:R-:W-:Y:S07]  /*13b0*/  @P0 BRA `(.L_x_54) ;  /* 0x0000000000540947 */ /* 0x000fee0003800000 */
        /* <DEDUP_REMOVED lines=21> */
.L_x_54:
[----:B------:R-:W-:Y:S01]  /*1510*/  IMAD.MOV.U32 R9, RZ, RZ, R5 ;  /* 0x000000ffff097224 */ /* 0x000fe200078e0005 */
[----:B------:R-:W-:Y:S01]  /*1520*/  MOV R12, 0x1550 ;  /* 0x00001550000c7802 */ /* 0x000fe20000000f00 */
[----:B------:R-:W-:-:S07]  /*1530*/  IMAD.MOV.U32 R11, RZ, RZ, R14 ;  /* 0x000000ffff0b7224 */ /* 0x000fce00078e000e */
[----:B------:R-:W-:Y:S05]  /*1540*/  CALL.REL.NOINC `($__internal_1_$__cuda_sm20_div_s64) ;  /* 0x0000001400047944 */ /* 0x000fea0003c00000 */
[----:B------:R-:W-:-:S04]  /*1550*/  IMAD.MOV R10, RZ, RZ, -R18 ;  /* 0x000000ffff0a7224 */ /* 0x000fc800078e0a12 */
[----:B------:R-:W-:-:S07]  /*1560*/  IMAD R10, R14, R10, R5 ;  /* 0x0000000a0e0a7224 */ /* 0x000fce00078e0205 */
.L_x_55:
[----:B------:R-:W-:Y:S05]  /*1570*/  BSYNC.RECONVERGENT B1 ;  /* 0x0000000000017941 */ /* 0x000fea0003800200 */
.L_x_53:
[----:B------:R-:W0:Y:S01]  /*1580*/  LDC R7, c[0x0][0x394] ;  /* 0x0000e500ff077b82 */ /* 0x000e220000000800 */
[----:B------:R-:W-:Y:S02]  /*1590*/  IABS R12, R10 ;  /* 0x0000000a000c7213 */ /* 0x000fe40000000000 */
[----:B0-----:R-:W-:-:S04]  /*15a0*/  IABS R11, R7 ;  /* 0x00000007000b7213 */ /* 0x001fc80000000000 */
[----:B------:R-:W0:Y:S08]  /*15b0*/  I2F.RP R13, R11 ;  /* 0x0000000b000d7306 */ /* 0x000e300000209400 */
[----:B0-----:R-:W0:Y:S02]  /*15c0*/  MUFU.RCP R13, R13 ;  /* 0x0000000d000d7308 */ /* 0x001e240000001000 */
[----:B0-----:R-:W-:-:S06]  /*15d0*/  VIADD R19, R13, 0xffffffe ;  /* 0x0ffffffe0d137836 */ /* 0x001fcc0000000000 */
[----:B------:R-:W0:Y:S02]  /*15e0*/  F2I.FTZ.U32.TRUNC.NTZ R9, R19 ;  /* 0x0000001300097305 */ /* 0x000e24000021f000 */
[----:B0-----:R-:W-:-:S04]  /*15f0*/  IMAD.MOV R8, RZ, RZ, -R9 ;  /* 0x000000ffff087224 */ /* 0x001fc800078e0a09 */
[----:B------:R-:W-:Y:S01]  /*1600*/  IMAD R23, R8, R11, RZ ;  /* 0x0000000b08177224 */ /* 0x000fe200078e02ff */
[----:B------:R-:W-:-:S05]  /*1610*/  MOV R8, RZ ;  /* 0x000000ff00087202 */ /* 0x000fca0000000f00 */
[----:B------:R-:W-:-:S06]  /*1620*/  IMAD.HI.U32 R23, R9, R23, R8 ;  /* 0x0000001709177227 */ /* 0x000fcc00078e0008 */
[----:B------:R-:W-:-:S04]  /*1630*/  IMAD.HI.U32 R8, R23, R12, RZ ;  /* 0x0000000c17087227 */ /* 0x000fc800078e00ff */
[----:B------:R-:W-:-:S04]  /*1640*/  IMAD.MOV R9, RZ, RZ, -R8 ;  /* 0x000000ffff097224 */ /* 0x000fc800078e0a08 */
[----:B------:R-:W-:Y:S01]  /*1650*/  IMAD R12, R11, R9, R12 ;  /* 0x000000090b0c7224 */ /* 0x000fe200078e020c */
[----:B------:R-:W-:-:S04]  /*1660*/  LOP3.LUT R9, R10, R7, RZ, 0x3c, !PT ;  /* 0x000000070a097212 */ /* 0x000fc800078e3cff */
[----:B------:R-:W-:Y:S02]  /*1670*/  ISETP.GT.U32.AND P1, PT, R11, R12, PT ;  /* 0x0000000c0b00720c */ /* 0x000fe40003f24070 */
[----:B------:R-:W-:-:S11]  /*1680*/  ISETP.GE.AND P2, PT, R9, RZ, PT ;  /* 0x000000ff0900720c */ /* 0x000fd60003f46270 */
[----:B------:R-:W-:Y:S02]  /*1690*/  @!P1 IMAD.IADD R12, R12, 0x1, -R11 ;  /* 0x000000010c0c9824 */ /* 0x000fe400078e0a0b */
[----:B------:R-:W-:Y:S01]  /*16a0*/  @!P1 VIADD R8, R8, 0x1 ;  /* 0x0000000108089836 */ /* 0x000fe20000000000 */
[----:B------:R-:W-:Y:S02]  /*16b0*/  ISETP.NE.AND P1, PT, R7, RZ, PT ;  /* 0x000000ff0700720c */ /* 0x000fe40003f25270 */
[----:B------:R-:W-:-:S13]  /*16c0*/  ISETP.GE.U32.AND P0, PT, R12, R11, PT ;  /* 0x0000000b0c00720c */ /* 0x000fda0003f06070 */
[----:B------:R-:W-:Y:S01]  /*16d0*/  @P0 VIADD R8, R8, 0x1 ;  /* 0x0000000108080836 */ /* 0x000fe20000000000 */
[----:B------:R-:W-:-:S03]  /*16e0*/  IADD3 R25, P0, PT, R18, UR26, RZ ;  /* 0x0000001a12197c10 */ /* 0x000fc6000ff1e0ff */
[----:B------:R-:W-:Y:S01]  /*16f0*/  @!P2 IMAD.MOV R8, RZ, RZ, -R8 ;  /* 0x000000ffff08a224 */ /* 0x000fe200078e0a08 */
[----:B------:R-:W-:Y:S02]  /*1700*/  @!P1 LOP3.LUT R8, RZ, R7, RZ, 0x33, !PT ;  /* 0x00000007ff089212 */ /* 0x000fe400078e33ff */
[----:B------:R-:W-:Y:S02]  /*1710*/  LEA.HI.X.SX32 R24, R18, R3, 0x1, P0 ;  /* 0x0000000312187211 */ /* 0x000fe400000f0eff */
[C---:B------:R-:W-:Y:S02]  /*1720*/  IADD3 R11, PT, PT, -R8.reuse, RZ, RZ ;  /* 0x000000ff080b7210 */ /* 0x040fe40007ffe1ff */
[----:B------:R-:W-:Y:S02]  /*1730*/  SHF.R.S32.HI R9, RZ, 0x1f, R8 ;  /* 0x0000001fff097819 */ /* 0x000fe40000011408 */
[----:B------:R-:W-:Y:S01]  /*1740*/  IADD3 R23, P1, PT, R8, UR4, RZ ;  /* 0x0000000408177c10 */ /* 0x000fe2000ff3e0ff */
[----:B------:R-:W-:-:S02]  /*1750*/  IMAD R8, R7, R11, R10 ;  /* 0x0000000b07087224 */ /* 0x000fc400078e020a */
[----:B------:R-:W-:Y:S02]  /*1760*/  IMAD R10, R24, R7, RZ ;  /* 0x00000007180a7224 */ /* 0x000fe400078e02ff */
[----:B------:R-:W-:Y:S01]  /*1770*/  IMAD.X R20, R9, 0x1, R4, P1 ;  /* 0x0000000109147824 */ /* 0x000fe200008e0604 */
[----:B------:R-:W-:Y:S01]  /*1780*/  SHF.R.S32.HI R9, RZ, 0x1f, R8 ;  /* 0x0000001fff097819 */ /* 0x000fe20000011408 */
[----:B------:R-:W-:Y:S02]  /*1790*/  IMAD R11, R6, R25, R10 ;  /* 0x00000019060b7224 */ /* 0x000fe400078e020a */
[-C--:B------:R-:W-:Y:S02]  /*17a0*/  IMAD R12, R20, R7.reuse, RZ ;  /* 0x00000007140c7224 */ /* 0x080fe400078e02ff */
[----:B------:R-:W-:-:S04]  /*17b0*/  IMAD.WIDE.U32 R18, R25, R7, R8 ;  /* 0x0000000719127225 */ /* 0x000fc800078e0008 */
[----:B------:R-:W-:Y:S01]  /*17c0*/  IMAD R13, R6, R23, R12 ;  /* 0x00000017060d7224 */ /* 0x000fe200078e020c */
[----:B------:R-:W-:Y:S01]  /*17d0*/  LEA R10, P0, R18, UR20, 0x3 ;  /* 0x00000014120a7c11 */ /* 0x000fe2000f8018ff */
[----:B------:R-:W-:-:S04]  /*17e0*/  IMAD.WIDE.U32 R8, R23, R7, R8 ;  /* 0x0000000717087225 */ /* 0x000fc800078e0008 */
[----:B------:R-:W-:Y:S01]  /*17f0*/  IMAD.IADD R11, R19, 0x1, R11 ;  /* 0x00000001130b7824 */ /* 0x000fe200078e020b */
[----:B------:R-:W-:Y:S01]  /*1800*/  LEA R12, P1, R8, UR34, 0x3 ;  /* 0x00000022080c7c11 */ /* 0x000fe2000f8218ff */
        /* <DEDUP_REMOVED lines=11> */
[----:B------:R-:W-:Y:S01]  /*18c0*/  IADD3 R5, P0, PT, R2, R5, RZ ;  /* 0x0000000502057210 */ /* 0x000fe20007f1e0ff */
[----:B------:R-:W-:Y:S04]  /*18d0*/  BSSY.RECONVERGENT B1, `(.L_x_56) ;  /* 0x0000028000017945 */ /* 0x000fe80003800200 */
[----:B------:R-:W-:Y:S01]  /*18e0*/  IMAD.X R21, RZ, RZ, R21, P0 ;  /* 0x000000ffff157224 */ /* 0x000fe200000e0615 */
[----:B--2---:R-:W-:Y:S02]  /*18f0*/  LOP3.LUT R20, R12, R10, RZ, 0xc0, !PT ;  /* 0x0000000a0c147212 */ /* 0x004fe400078ec0ff */
[----:B------:R-:W-:-:S04]  /*1900*/  LOP3.LUT R23, R13, R11, RZ, 0xc0, !PT ;  /* 0x0000000b0d177212 */ /* 0x000fc800078ec0ff */
[----:B------:R-:W-:Y:S08]  /*1910*/  POPC R20, R20 ;  /* 0x0000001400147309 */ /* 0x000ff00000000000 */
[----:B------:R-:W0:Y:S02]  /*1920*/  POPC R11, R23 ;  /* 0x00000017000b7309 */ /* 0x000e240000000000 */
[----:B0-----:R-:W-:-:S06]  /*1930*/  IMAD.IADD R11, R20, 0x1, R11 ;  /* 0x00000001140b7824 */ /* 0x001fcc00078e020b */
[----:B------:R-:W3:Y:S02]  /*1940*/  I2F.F64.U32 R10, R11 ;  /* 0x0000000b000a7312 */ /* 0x000ee40000201800 */
[----:B---3--:R-:W-:Y:S01]  /*1950*/  DMUL R8, R8, R10 ;  /* 0x0000000a08087228 */ /* 0x008fe20000000000 */
[----:B------:R-:W-:-:S04]  /*1960*/  LOP3.LUT R10, R21, R22, RZ, 0xfc, !PT ;  /* 0x00000016150a7212 */ /* 0x000fc800078efcff */
[----:B------:R-:W-:-:S03]  /*1970*/  ISETP.NE.U32.AND P0, PT, R10, RZ, PT ;  /* 0x000000ff0a00720c */ /* 0x000fc60003f05070 */
[----:B----4-:R-:W-:-:S10]  /*1980*/  DFMA R16, R18, R8, R16 ;  /* 0x000000081210722b */ /* 0x010fd40000000010 */
        /* <DEDUP_REMOVED lines=17> */
[----:B------:R-:W-:Y:S02]  /*1aa0*/  @P1 IADD3 R18, PT, PT, R18, 0x1, RZ ;  /* 0x0000000112121810 */ /* 0x000fe40007ffe0ff */
[----:B------:R-:W-:-:S05]  /*1ab0*/  @!P2 LOP3.LUT R18, RZ, R14, RZ, 0x33, !PT ;  /* 0x0000000eff12a212 */ /* 0x000fca00078e33ff */
[----:B------:R-:W-:-:S04]  /*1ac0*/  IMAD.MOV R10, RZ, RZ, -R18 ;  /* 0x000000ffff0a7224 */ /* 0x000fc800078e0a12 */
[----:B------:R-:W-:Y:S01]  /*1ad0*/  IMAD R10, R14, R10, R5 ;  /* 0x0000000a0e0a7224 */ /* 0x000fe200078e0205 */
[----:B------:R-:W-:Y:S06]  /*1ae0*/  BRA `(.L_x_58) ;  /* 0x0000000000187947 */ /* 0x000fec0003800000 */
.L_x_57:
[----:B------:R-:W-:Y:S01]  /*1af0*/  IMAD.MOV.U32 R9, RZ, RZ, R5 ;  /* 0x000000ffff097224 */ /* 0x000fe200078e0005 */
[----:B------:R-:W-:Y:S01]  /*1b00*/  MOV R12, 0x1b30 ;  /* 0x00001b30000c7802 */ /* 0x000fe20000000f00 */
[----:B------:R-:W-:-:S07]  /*1b10*/  IMAD.MOV.U32 R11, RZ, RZ, R14 ;  /* 0x000000ffff0b7224 */ /* 0x000fce00078e000e */
[----:B------:R-:W-:Y:S05]  /*1b20*/  CALL.REL.NOINC `($__internal_1_$__cuda_sm20_div_s64) ;  /* 0x0000000c008c7944 */ /* 0x000fea0003c00000 */
[----:B------:R-:W-:-:S04]  /*1b30*/  IMAD.MOV R10, RZ, RZ, -R18 ;  /* 0x000000ffff0a7224 */ /* 0x000fc800078e0a12 */
[----:B------:R-:W-:-:S07]  /*1b40*/  IMAD R10, R14, R10, R5 ;  /* 0x0000000a0e0a7224 */ /* 0x000fce00078e0205 */
.L_x_58:
[----:B------:R-:W-:Y:S05]  /*1b50*/  BSYNC.RECONVERGENT B1 ;  /* 0x0000000000017941 */ /* 0x000fea0003800200 */
.L_x_56:
[----:B------:R-:W-:Y:S02]  /*1b60*/  IABS R11, R7 ;  /* 0x00000007000b7213 */ /* 0x000fe40000000000 */
[----:B------:R-:W-:Y:S02]  /*1b70*/  IABS R12, R10 ;  /* 0x0000000a000c7213 */ /* 0x000fe40000000000 */
[----:B------:R-:W0:Y:S08]  /*1b80*/  I2F.RP R13, R11 ;  /* 0x0000000b000d7306 */ /* 0x000e300000209400 */
[----:B0-----:R-:W0:Y:S02]  /*1b90*/  MUFU.RCP R13, R13 ;  /* 0x0000000d000d7308 */ /* 0x001e240000001000 */
[----:B0-----:R-:W-:-:S06]  /*1ba0*/  VIADD R19, R13, 0xffffffe ;  /* 0x0ffffffe0d137836 */ /* 0x001fcc0000000000 */
[----:B------:R-:W0:Y:S02]  /*1bb0*/  F2I.FTZ.U32.TRUNC.NTZ R9, R19 ;  /* 0x0000001300097305 */ /* 0x000e24000021f000 */
[----:B0-----:R-:W-:-:S05]  /*1bc0*/  IADD3 R8, PT, PT, RZ, -R9, RZ ;  /* 0x80000009ff087210 */ /* 0x001fca0007ffe0ff */
[----:B------:R-:W-:Y:S02]  /*1bd0*/  IMAD R23, R8, R11, RZ ;  /* 0x0000000b08177224 */ /* 0x000fe400078e02ff */
[----:B------:R-:W-:-:S04]  /*1be0*/  IMAD.MOV.U32 R8, RZ, RZ, RZ ;  /* 0x000000ffff087224 */ /* 0x000fc800078e00ff */
        /* <DEDUP_REMOVED lines=12> */
[----:B------:R-:W-:-:S04]  /*1cb0*/  IADD3 R25, P0, PT, R18, UR26, RZ ;  /* 0x0000001a12197c10 */ /* 0x000fc8000ff1e0ff */
[----:B------:R-:W-:Y:S02]  /*1cc0*/  @!P2 IADD3 R8, PT, PT, -R8, RZ, RZ ;  /* 0x000000ff0808a210 */ /* 0x000fe40007ffe1ff */
[----:B------:R-:W-:Y:S02]  /*1cd0*/  @!P1 LOP3.LUT R8, RZ, R7, RZ, 0x33, !PT ;  /* 0x00000007ff089212 */ /* 0x000fe400078e33ff */
[----:B------:R-:W-:Y:S02]  /*1ce0*/  LEA.HI.X.SX32 R24, R18, R3, 0x1, P0 ;  /* 0x0000000312187211 */ /* 0x000fe400000f0eff */
[--C-:B------:R-:W-:Y:S01]  /*1cf0*/  SHF.R.S32.HI R9, RZ, 0x1f, R8.reuse ;  /* 0x0000001fff097819 */ /* 0x100fe20000011408 */
[----:B------:R-:W-:Y:S01]  /*1d00*/  IMAD.MOV R11, RZ, RZ, -R8 ;  /* 0x000000ffff0b7224 */ /* 0x000fe200078e0a08 */
[----:B------:R-:W-:-:S03]  /*1d10*/  IADD3 R23, P1, PT, R8, UR4, RZ ;  /* 0x0000000408177c10 */ /* 0x000fc6000ff3e0ff */
[----:B------:R-:W-:Y:S02]  /*1d20*/  IMAD R8, R7, R11, R10 ;  /* 0x0000000b07087224 */ /* 0x000fe400078e020a */
[----:B------:R-:W-:Y:S02]  /*1d30*/  IMAD.X R20, R9, 0x1, R4, P1 ;  /* 0x0000000109147824 */ /* 0x000fe400008e0604 */
[-C--:B------:R-:W-:Y:S01]  /*1d40*/  IMAD R10, R24, R7.reuse, RZ ;  /* 0x00000007180a7224 */ /* 0x080fe200078e02ff */
[----:B------:R-:W-:Y:S01]  /*1d50*/  SHF.R.S32.HI R9, RZ, 0x1f, R8 ;  /* 0x0000001fff097819 */ /* 0x000fe20000011408 */
[----:B------:R-:W-:Y:S02]  /*1d60*/  IMAD R12, R20, R7, RZ ;  /* 0x00000007140c7224 */ /* 0x000fe400078e02ff */
[----:B------:R-:W-:Y:S02]  /*1d70*/  IMAD R11, R6, R25, R10 ;  /* 0x00000019060b7224 */ /* 0x000fe400078e020a */
        /* <DEDUP_REMOVED lines=25> */
[----:B------:R-:W-:-:S04]  /*1f10*/  IADD3.X R21, PT, PT, RZ, R21, RZ, P0, !PT ;  /* 0x00000015ff157210 */ /* 0x000fc800007fe4ff */
        /* <DEDUP_REMOVED lines=18> */
[----:B------:R-:W-:Y:S01]  /*2040*/  @P0 IMAD.IADD R5, R5, 0x1, -R14 ;  /* 0x0000000105050824 */ /* 0x000fe200078e0a0e */
[----:B------:R-:W-:-:S04]  /*2050*/  @P0 IADD3 R18, PT, PT, R18, 0x1, RZ ;  /* 0x0000000112120810 */ /* 0x000fc80007ffe0ff */
[----:B------:R-:W-:-:S13]  /*2060*/  ISETP.GE.U32.AND P1, PT, R5, R14, PT ;  /* 0x0000000e0500720c */ /* 0x000fda0003f26070 */
[----:B------:R-:W-:Y:S01]  /*2070*/  @P1 VIADD R18, R18, 0x1 ;  /* 0x0000000112121836 */ /* 0x000fe20000000000 */
[----:B------:R-:W-:-:S05]  /*2080*/  @!P2 LOP3.LUT R18, RZ, R14, RZ, 0x33, !PT ;  /* 0x0000000eff12a212 */ /* 0x000fca00078e33ff */
[----:B------:R-:W-:-:S04]  /*2090*/  IMAD.MOV R12, RZ, RZ, -R18 ;  /* 0x000000ffff0c7224 */ /* 0x000fc800078e0a12 */
[----:B------:R-:W-:Y:S01]  /*20a0*/  IMAD R12, R14, R12, R9 ;  /* 0x0000000c0e0c7224 */ /* 0x000fe200078e0209 */
[----:B------:R-:W-:Y:S06]  /*20b0*/  BRA `(.L_x_61) ;  /* 0x0000000000147947 */ /* 0x000fec0003800000 */
.L_x_60:
[----:B------:R-:W-:Y:S01]  /*20c0*/  IMAD.MOV.U32 R11, RZ, RZ, R14 ;  /* 0x000000ffff0b7224 */ /* 0x000fe200078e000e */
[----:B------:R-:W-:-:S07]  /*20d0*/  MOV R12, 0x20f0 ;  /* 0x000020f0000c7802 */ /* 0x000fce0000000f00 */
[----:B------:R-:W-:Y:S05]  /*20e0*/  CALL.REL.NOINC `($__internal_1_$__cuda_sm20_div_s64) ;  /* 0x00000008001c7944 */ /* 0x000fea0003c00000 */
[----:B------:R-:W-:-:S04]  /*20f0*/  IMAD.MOV R12, RZ, RZ, -R18 ;  /* 0x000000ffff0c7224 */ /* 0x000fc800078e0a12 */
[----:B------:R-:W-:-:S07]  /*2100*/  IMAD R12, R14, R12, R9 ;  /* 0x0000000c0e0c7224 */ /* 0x000fce00078e0209 */
.L_x_61:
[----:B------:R-:W-:Y:S05]  /*2110*/  BSYNC.RECONVERGENT B1 ;  /* 0x0000000000017941 */ /* 0x000fea0003800200 */
.L_x_59:
[----:B------:R-:W-:Y:S01]  /*2120*/  IABS R5, R7 ;  /* 0x0000000700057213 */ /* 0x000fe20000000000 */
[----:B------:R-:W-:-:S03]  /*2130*/  IMAD.MOV.U32 R10, RZ, RZ, RZ ;  /* 0x000000ffff0a7224 */ /* 0x000fc600078e00ff */
[----:B------:R-:W0:Y:S08]  /*2140*/  I2F.RP R13, R5 ;  /* 0x00000005000d7306 */ /* 0x000e300000209400 */
[----:B0-----:R-:W0:Y:S02]  /*2150*/  MUFU.RCP R13, R13 ;  /* 0x0000000d000d7308 */ /* 0x001e240000001000 */
[----:B0-----:R-:W-:-:S06]  /*2160*/  VIADD R19, R13, 0xffffffe ;  /* 0x0ffffffe0d137836 */ /* 0x001fcc0000000000 */
[----:B------:R-:W0:Y:S02]  /*2170*/  F2I.FTZ.U32.TRUNC.NTZ R11, R19 ;  /* 0x00000013000b7305 */ /* 0x000e24000021f000 */
[----:B0-----:R-:W-:-:S05]  /*2180*/  IADD3 R8, PT, PT, RZ, -R11, RZ ;  /* 0x8000000bff087210 */ /* 0x001fca0007ffe0ff */
[----:B------:R-:W-:Y:S01]  /*2190*/  IMAD R23, R8, R5, RZ ;  /* 0x0000000508177224 */ /* 0x000fe200078e02ff */
[----:B------:R-:W-:-:S03]  /*21a0*/  IABS R8, R12 ;  /* 0x0000000c00087213 */ /* 0x000fc60000000000 */
[----:B------:R-:W-:-:S04]  /*21b0*/  IMAD.HI.U32 R23, R11, R23, R10 ;  /* 0x000000170b177227 */ /* 0x000fc800078e000a */
[----:B------:R-:W-:-:S04]  /*21c0*/  IMAD.MOV.U32 R10, RZ, RZ, R8 ;  /* 0x000000ffff0a7224 */ /* 0x000fc800078e0008 */
[----:B------:R-:W-:-:S04]  /*21d0*/  IMAD.HI.U32 R8, R23, R10, RZ ;  /* 0x0000000a17087227 */ /* 0x000fc800078e00ff */
[----:B------:R-:W-:-:S04]  /*21e0*/  IMAD.MOV R11, RZ, RZ, -R8 ;  /* 0x000000ffff0b7224 */ /* 0x000fc800078e0a08 */
[----:B------:R-:W-:-:S05]  /*21f0*/  IMAD R10, R5, R11, R10 ;  /* 0x0000000b050a7224 */ /* 0x000fca00078e020a */
[----:B------:R-:W-:-:S13]  /*2200*/  ISETP.GT.U32.AND P1, PT, R5, R10, PT ;  /* 0x0000000a0500720c */ /* 0x000fda0003f24070 */
[----:B------:R-:W-:Y:S01]  /*2210*/  @!P1 IMAD.IADD R10, R10, 0x1, -R5 ;  /* 0x000000010a0a9824 */ /* 0x000fe200078e0a05 */
[----:B------:R-:W-:Y:S02]  /*2220*/  @!P1 IADD3 R8, PT, PT, R8, 0x1, RZ ;  /* 0x0000000108089810 */ /* 0x000fe40007ffe0ff */
        /* <DEDUP_REMOVED lines=9> */
[----:B------:R-:W-:Y:S01]  /*22c0*/  IMAD R18, R20, R7, RZ ;  /* 0x0000000714127224 */ /* 0x000fe200078e02ff */
[--C-:B------:R-:W-:Y:S01]  /*22d0*/  SHF.R.S32.HI R11, RZ, 0x1f, R8.reuse ;  /* 0x0000001fff0b7819 */ /* 0x100fe20000011408 */
[----:B------:R-:W-:Y:S01]  /*22e0*/  IMAD.MOV R13, RZ, RZ, -R8 ;  /* 0x000000ffff0d7224 */ /* 0x000fe200078e0a08 */
[----:B------:R-:W-:-:S03]  /*22f0*/  IADD3 R5, P1, PT, R8, UR4, RZ ;  /* 0x0000000408057c10 */ /* 0x000fc6000ff3e0ff */
[----:B------:R-:W-:Y:S02]  /*2300*/  IMAD R12, R7, R13, R12 ;  /* 0x0000000d070c7224 */ /* 0x000fe400078e020c */
[----:B------:R-:W-:-:S03]  /*2310*/  IMAD.X R8, R11, 0x1, R4, P1 ;  /* 0x000000010b087824 */ /* 0x000fc600008e0604 */
[--C-:B------:R-:W-:Y:S01]  /*2320*/  SHF.R.S32.HI R13, RZ, 0x1f, R12.reuse ;  /* 0x0000001fff0d7819 */ /* 0x100fe2000001140c */
[-C--:B------:R-:W-:Y:S02]  /*2330*/  IMAD R19, R8, R7.reuse, RZ ;  /* 0x0000000708137224 */ /* 0x080fe400078e02ff */
[----:B------:R-:W-:-:S04]  /*2340*/  IMAD.WIDE.U32 R10, R23, R7, R12 ;  /* 0x00000007170a7225 */ /* 0x000fc800078e000c */
[----:B------:R-:W-:-:S04]  /*2350*/  IMAD.WIDE.U32 R12, R5, R7, R12 ;  /* 0x00000007050c7225 */ /* 0x000fc800078e000c */
[----:B------:R-:W-:Y:S01]  /*2360*/  IMAD R7, R6, R23, R18 ;  /* 0x0000001706077224 */ /* 0x000fe200078e0212 */
[----:B------:R-:W-:Y:S01]  /*2370*/  LEA R18, P0, R10, UR20, 0x3 ;  /* 0x000000140a127c11 */ /* 0x000fe2000f8018ff */
[----:B------:R-:W-:Y:S01]  /*2380*/  IMAD R19, R6, R5, R19 ;  /* 0x0000000506137224 */ /* 0x000fe200078e0213 */
[----:B------:R-:W-:Y:S02]  /*2390*/  LEA R24, P1, R12, UR34, 0x3 ;  /* 0x000000220c187c11 */ /* 0x000fe4000f8218ff */
[----:B------:R-:W-:Y:S01]  /*23a0*/  IADD3 R11, PT, PT, R11, R7, RZ ;  /* 0x000000070b0b7210 */ /* 0x000fe20007ffe0ff */
        /* <DEDUP_REMOVED lines=11> */
[----:B------:R-:W-:-:S05]  /*2460*/  IADD3 R9, P0, PT, R2, R9, RZ ;  /* 0x0000000902097210 */ /* 0x000fca0007f1e0ff */
[----:B------:R-:W-:Y:S01]  /*2470*/  IMAD.X R21, RZ, RZ, R21, P0 ;  /* 0x000000ffff157224 */ /* 0x000fe200000e0615 */
[----:B------:R-:W-:-:S04]  /*2480*/  ISETP.GE.U32.AND P0, PT, R9, UR28, PT ;  /* 0x0000001c09007c0c */ /* 0x000fc8000bf06070 */
[----:B------:R-:W-:Y:S02]  /*2490*/  ISETP.GE.AND.EX P0, PT, R21, UR10, PT, P0 ;  /* 0x0000000a15007c0c */ /* 0x000fe4000bf06300 */
        /* <DEDUP_REMOVED lines=8> */
[----:B------:R-:W-:Y:S10]  /*2520*/  @!P0 BRA `(.L_x_62) ;  /* 0xffffffe800208947 */ /* 0x000ff4000383ffff */
.L_x_40:
[----:B------:R-:W-:Y:S05]  /*2530*/  BSYNC.RECONVERGENT B0 ;  /* 0x0000000000007941 */ /* 0x000fea0003800200 */
.L_x_39:
[----:B------:R-:W-:Y:S01]  /*2540*/  SHFL.DOWN PT, R3, R17, 0x10, 0x1f ;  /* 0x0a001f0011037f89 */ /* 0x000fe200000e0000 */
[----:B------:R-:W-:-:S03]  /*2550*/  ISETP.GT.U32.AND P1, PT, R0, 0x1f, PT ;  /* 0x0000001f0000780c */ /* 0x000fc60003f24070 */
[----:B------:R-:W0:Y:S02]  /*2560*/  SHFL.DOWN PT, R2, R16, 0x10, 0x1f ;  /* 0x0a001f0010027f89 */ /* 0x000e2400000e0000 */
[----:B0-----:R-:W-:-:S07]  /*2570*/  DADD R4, R2, R16 ;  /* 0x0000000002047229 */ /* 0x001fce0000000010 */
[----:B------:R-:W-:Y:S04]  /*2580*/  SHFL.DOWN PT, R3, R5, 0x8, 0x1f ;  /* 0x09001f0005037f89 */ /* 0x000fe800000e0000 */
[----:B------:R-:W0:Y:S02]  /*2590*/  SHFL.DOWN PT, R2, R4, 0x8, 0x1f ;  /* 0x09001f0004027f89 */ /* 0x000e2400000e0000 */
[----:B0-----:R-:W-:-:S07]  /*25a0*/  DADD R6, R4, R2 ;  /* 0x0000000004067229 */ /* 0x001fce0000000002 */
[----:B------:R-:W-:Y:S04]  /*25b0*/  SHFL.DOWN PT, R3, R7, 0x4, 0x1f ;  /* 0x08801f0007037f89 */ /* 0x000fe800000e0000 */
[----:B------:R-:W0:Y:S02]  /*25c0*/  SHFL.DOWN PT, R2, R6, 0x4, 0x1f ;  /* 0x08801f0006027f89 */ /* 0x000e2400000e0000 */
[----:B0-----:R-:W-:Y:S01]  /*25d0*/  DADD R8, R6, R2 ;  /* 0x0000000006087229 */ /* 0x001fe20000000002 */
[----:B------:R-:W-:-:S06]  /*25e0*/  LOP3.LUT P0, R2, R0, 0x1f, RZ, 0xc0, !PT ;  /* 0x0000001f00027812 */ /* 0x000fcc000780c0ff */
[----:B------:R-:W-:Y:S04]  /*25f0*/  SHFL.DOWN PT, R11, R9, 0x2, 0x1f ;  /* 0x08401f00090b7f89 */ /* 0x000fe800000e0000 */
[----:B------:R-:W0:Y:S03]  /*2600*/  SHFL.DOWN PT, R10, R8, 0x2, 0x1f ;  /* 0x08401f00080a7f89 */ /* 0x000e2600000e0000 */
[----:B------:R-:W1:Y:S01]  /*2610*/  @!P0 S2R R14, SR_CgaCtaId ;  /* 0x00000000000e8919 */ /* 0x000e620000008800 */
[----:B------:R-:W-:Y:S01]  /*2620*/  @!P0 MOV R3, 0x400 ;  /* 0x0000040000038802 */ /* 0x000fe20000000f00 */
[----:B0-----:R-:W-:-:S07]  /*2630*/  DADD R10, R8, R10 ;  /* 0x00000000080a7229 */ /* 0x001fce000000000a */
[----:B------:R-:W-:Y:S04]  /*2640*/  SHFL.DOWN PT, R13, R11, 0x1, 0x1f ;  /* 0x08201f000b0d7f89 */ /* 0x000fe800000e0000 */
[----:B------:R-:W0:Y:S01]  /*2650*/  SHFL.DOWN PT, R12, R10, 0x1, 0x1f ;  /* 0x08201f000a0c7f89 */ /* 0x000e2200000e0000 */
[----:B-1----:R-:W-:-:S04]  /*2660*/  @!P0 LEA R3, R14, R3, 0x18 ;  /* 0x000000030e038211 */ /* 0x002fc800078ec0ff */
[----:B------:R-:W-:Y:S01]  /*2670*/  @!P0 LEA.HI R3, R0, R3, RZ, 0x1e ;  /* 0x0000000300038211 */ /* 0x000fe200078ff0ff */
[----:B0-----:R-:W-:-:S07]  /*2680*/  DADD R12, R10, R12 ;  /* 0x000000000a0c7229 */ /* 0x001fce000000000c */
[----:B------:R0:W-:Y:S01]  /*2690*/  @!P0 STS.64 [R3], R12 ;  /* 0x0000000c03008388 */ /* 0x0001e20000000a00 */
[----:B------:R-:W-:Y:S06]  /*26a0*/  BAR.SYNC.DEFER_BLOCKING 0x0 ;  /* 0x0000000000007b1d */ /* 0x000fec0000010000 */
[----:B------:R-:W-:Y:S05]  /*26b0*/  @P1 EXIT ;  /* 0x000000000000194d */ /* 0x000fea0003800000 */
[----:B------:R-:W1:Y:S01]  /*26c0*/  LDCU UR4, c[0x0][0x360] ;  /* 0x00006c00ff0477ac */ /* 0x000e620008000800 */
[----:B------:R-:W-:Y:S01]  /*26d0*/  CS2R R4, SRZ ;  /* 0x0000000000047805 */ /* 0x000fe2000001ff00 */
[----:B-1----:R-:W-:-:S04]  /*26e0*/  UIADD3 UR4, UPT, UPT, UR4, 0x1f, URZ ;  /* 0x0000001f04047890 */ /* 0x002fc8000fffe0ff */
[----:B------:R-:W-:-:S06]  /*26f0*/  USHF.R.U32.HI UR4, URZ, 0x5, UR4 ;  /* 0x00000005ff047899 */ /* 0x000fcc0008011604 */
[----:B------:R-:W-:-:S13]  /*2700*/  ISETP.GE.U32.AND P0, PT, R2, UR4, PT ;  /* 0x0000000402007c0c */ /* 0x000fda000bf06070 */
[----:B0-----:R-:W0:Y:S01]  /*2710*/  @!P0 S2R R3, SR_CgaCtaId ;  /* 0x0000000000038919 */ /* 0x001e220000008800 */
[----:B------:R-:W-:-:S04]  /*2720*/  @!P0 MOV R0, 0x400 ;  /* 0x0000040000008802 */ /* 0x000fc80000000f00 */
[----:B0-----:R-:W-:-:S05]  /*2730*/  @!P0 LEA R3, R3, R0, 0x18 ;  /* 0x0000000003038211 */ /* 0x001fca00078ec0ff */
[----:B------:R-:W-:-:S05]  /*2740*/  @!P0 IMAD R0, R2, 0x8, R3 ;  /* 0x0000000802008824 */ /* 0x000fca00078e0203 */
[----:B------:R-:W0:Y:S01]  /*2750*/  @!P0 LDS.64 R4, [R0] ;  /* 0x0000000000048984 */ /* 0x000e220000000a00 */
[----:B------:R-:W-:-:S03]  /*2760*/  ISETP.NE.AND P0, PT, R2, RZ, PT ;  /* 0x000000ff0200720c */ /* 0x000fc60003f05270 */
[----:B0-----:R-:W-:Y:S04]  /*2770*/  SHFL.DOWN PT, R7, R5, 0x10, 0x1f ;  /* 0x0a001f0005077f89 */ /* 0x001fe800000e0000 */
[----:B------:R-:W0:Y:S02]  /*2780*/  SHFL.DOWN PT, R6, R4, 0x10, 0x1f ;  /* 0x0a001f0004067f89 */ /* 0x000e2400000e0000 */
[----:B0-----:R-:W-:-:S07]  /*2790*/  DADD R6, R6, R4 ;  /* 0x0000000006067229 */ /* 0x001fce0000000004 */
[----:B------:R-:W-:Y:S04]  /*27a0*/  SHFL.DOWN PT, R9, R7, 0x8, 0x1f ;  /* 0x09001f0007097f89 */ /* 0x000fe800000e0000 */
        /* <DEDUP_REMOVED lines=8> */
[----:B------:R0:W1:Y:S04]  /*2830*/  SHFL.DOWN PT, R3, R13, 0x1, 0x1f ;  /* 0x08201f000d037f89 */ /* 0x00006800000e0000 */
[----:B------:R0:W2:Y:S01]  /*2840*/  SHFL.DOWN PT, R2, R12, 0x1, 0x1f ;  /* 0x08201f000c027f89 */ /* 0x0000a200000e0000 */
[----:B------:R-:W-:Y:S05]  /*2850*/  @P0 EXIT ;  /* 0x000000000000094d */ /* 0x000fea0003800000 */
[----:B------:R-:W3:Y:S01]  /*2860*/  LDCU UR4, c[0x0][0x3d0] ;  /* 0x00007a00ff0477ac */ /* 0x000ee20008000800 */
[----:B-12---:R-:W-:Y:S01]  /*2870*/  DADD R2, R12, R2 ;  /* 0x000000000c027229 */ /* 0x006fe20000000002 */
[----:B------:R-:W1:Y:S01]  /*2880*/  LDCU.64 UR8, c[0x0][0x3d8] ;  /* 0x00007b00ff0877ac */ /* 0x000e620008000a00 */
[----:B------:R-:W2:Y:S01]  /*2890*/  LDCU.64 UR10, c[0x0][0x3c8] ;  /* 0x00007900ff0a77ac */ /* 0x000ea20008000a00 */
[----:B---3--:R-:W-:Y:S02]  /*28a0*/  USHF.R.S32.HI UR6, URZ, 0x1f, UR4 ;  /* 0x0000001fff067899 */ /* 0x008fe40008011404 */
[----:B------:R-:W-:Y:S02]  /*28b0*/  UIMAD UR7, UR25, UR4, URZ ;  /* 0x00000004190772a4 */ /* 0x000fe4000f8e02ff */
[----:B------:R-:W-:Y:S02]  /*28c0*/  UIMAD.WIDE.U32 UR4, UR24, UR4, UR14 ;  /* 0x00000004180472a5 */ /* 0x000fe4000f8e000e */
[----:B------:R-:W-:-:S02]  /*28d0*/  UIMAD UR7, UR24, UR6, UR7 ;  /* 0x00000006180772a4 */ /* 0x000fc4000f8e0207 */
[----:B-1----:R-:W-:Y:S01]  /*28e0*/  ULEA UR6, UP0, UR4, UR8, 0x3 ;  /* 0x0000000804067291 */ /* 0x002fe2000f8018ff */
[----:B--2---:R-:W-:Y:S01]  /*28f0*/  DMUL R2, R2, UR10 ;  /* 0x0000000a02027c28 */ /* 0x004fe20008000000 */
[----:B------:R-:W-:-:S04]  /*2900*/  UIADD3 UR5, UPT, UPT, UR5, UR7, URZ ;  /* 0x0000000705057290 */ /* 0x000fc8000fffe0ff */
[----:B------:R-:W-:Y:S01]  /*2910*/  ULEA.HI.X UR4, UR4, UR9, UR5, 0x3, UP0 ;  /* 0x0000000904047291 */ /* 0x000fe200080f1c05 */
[----:B------:R-:W-:-:S05]  /*2920*/  MOV R4, UR6 ;  /* 0x0000000600047c02 */ /* 0x000fca0008000f00 */
[----:B------:R-:W-:-:S05]  /*2930*/  IMAD.U32 R5, RZ, RZ, UR4 ;  /* 0x00000004ff057e24 */ /* 0x000fca000f8e00ff */
[----:B------:R-:W-:Y:S01]  /*2940*/  STG.E.64 desc[UR12][R4.64], R2 ;  /* 0x0000000204007986 */ /* 0x000fe2000c101b0c */
[----:B------:R-:W-:Y:S05]  /*2950*/  EXIT ;  /* 0x000000000000794d */ /* 0x000fea0003800000 */
        .weak           $__internal_1_$__cuda_sm20_div_s64
        .type           $__internal_1_$__cuda_sm20_div_s64,@function
        .size           $__internal_1_$__cuda_sm20_div_s64,($__internal_2_$__cuda_sm20_div_u64 - $__internal_1_$__cuda_sm20_div_s64)
$__internal_1_$__cuda_sm20_div_s64:
[-C--:B------:R-:W-:Y:S02]  /*2960*/  IADD3 R18, P1, PT, RZ, -R11.reuse, RZ ;  /* 0x8000000bff127210 */ /* 0x080fe40007f3e0ff */
[----:B------:R-:W-:Y:S02]  /*2970*/  ISETP.GE.AND P0, PT, R22, RZ, PT ;  /* 0x000000ff1600720c */ /* 0x000fe40003f06270 */
[----:B------:R-:W-:Y:S01]  /*2980*/  ISETP.GE.AND P2, PT, R21, RZ, PT ;  /* 0x000000ff1500720c */ /* 0x000fe20003f46270 */
[----:B------:R-:W-:Y:S01]  /*2990*/  IMAD.X R13, RZ, RZ, ~R22, P1 ;  /* 0x000000ffff0d7224 */ /* 0x000fe200008e0e16 */
[----:B------:R-:W-:-:S04]  /*29a0*/  SEL R18, R18, R11, !P0 ;  /* 0x0000000b12127207 */ /* 0x000fc80004000000 */
[----:B------:R-:W-:-:S04]  /*29b0*/  SEL R19, R13, R22, !P0 ;  /* 0x000000160d137207 */ /* 0x000fc80004000000 */
[----:B------:R-:W0:Y:S08]  /*29c0*/  I2F.U64.RP R23, R18 ;  /* 0x0000001200177312 */ /* 0x000e300000309000 */
[----:B0-----:R-:W0:Y:S02]  /*29d0*/  MUFU.RCP R25, R23 ;  /* 0x0000001700197308 */ /* 0x001e240000001000 */
[----:B0-----:R-:W-:-:S06]  /*29e0*/  VIADD R25, R25, 0x1ffffffe ;  /* 0x1ffffffe19197836 */ /* 0x001fcc0000000000 */
[----:B------:R-:W0:Y:S02]  /*29f0*/  F2I.U64.TRUNC R24, R25 ;  /* 0x0000001900187311 */ /* 0x000e24000020d800 */
[----:B0-----:R-:W-:-:S04]  /*2a00*/  IMAD.WIDE.U32 R26, R24, R18, RZ ;  /* 0x00000012181a7225 */ /* 0x001fc800078e00ff */
[C---:B------:R-:W-:Y:S01]  /*2a10*/  IMAD R13, R24.reuse, R19, R27 ;  /* 0x00000013180d7224 */ /* 0x040fe200078e021b */
[----:B------:R-:W-:Y:S02]  /*2a20*/  IADD3 R20, P0, PT, RZ, -R26, RZ ;  /* 0x8000001aff147210 */ /* 0x000fe40007f1e0ff */
[----:B------:R-:W-:Y:S01]  /*2a30*/  MOV R27, R24 ;  /* 0x00000018001b7202 */ /* 0x000fe20000000f00 */
[----:B------:R-:W-:Y:S02]  /*2a40*/  IMAD R13, R25, R18, R13 ;  /* 0x00000012190d7224 */ /* 0x000fe400078e020d */
[----:B------:R-:W-:-:S04]  /*2a50*/  IMAD.HI.U32 R26, R24, R20, RZ ;  /* 0x00000014181a7227 */ /* 0x000fc800078e00ff */
[----:B------:R-:W-:-:S04]  /*2a60*/  IMAD.X R13, RZ, RZ, ~R13, P0 ;  /* 0x000000ffff0d7224 */ /* 0x000fc800000e0e0d */
[----:B------:R-:W-:-:S04]  /*2a70*/  IMAD.WIDE.U32 R26, P0, R24, R13, R26 ;  /* 0x0000000d181a7225 */ /* 0x000fc8000780001a */
[----:B------:R-:W-:-:S04]  /*2a80*/  IMAD.HI.U32 R24, R25, R13, RZ ;  /* 0x0000000d19187227 */ /* 0x000fc800078e00ff */
[----:B------:R-:W-:-:S04]  /*2a90*/  IMAD.HI.U32 R20, P1, R25, R20, R26 ;  /* 0x0000001419147227 */ /* 0x000fc8000782001a */
[----:B------:R-:W-:Y:S02]  /*2aa0*/  IMAD R13, R25, R13, RZ ;  /* 0x0000000d190d7224 */ /* 0x000fe400078e02ff */
[----:B------:R-:W-:-:S03]  /*2ab0*/  IMAD.X R24, R24, 0x1, R25, P0 ;  /* 0x0000000118187824 */ /* 0x000fc600000e0619 */
[----:B------:R-:W-:-:S04]  /*2ac0*/  IADD3 R27, P0, PT, R13, R20, RZ ;  /* 0x000000140d1b7210 */ /* 0x000fc80007f1e0ff */
[----:B------:R-:W-:Y:S01]  /*2ad0*/  IADD3.X R24, PT, PT, RZ, RZ, R24, P0, P1 ;  /* 0x000000ffff187210 */ /* 0x000fe200007e2418 */
[----:B------:R-:W-:-:S04]  /*2ae0*/  IMAD.WIDE.U32 R28, R27, R18, RZ ;  /* 0x000000121b1c7225 */ /* 0x000fc800078e00ff */
[----:B------:R-:W-:Y:S01]  /*2af0*/  IMAD R25, R27, R19, R29 ;  /* 0x000000131b197224 */ /* 0x000fe200078e021d */
[----:B------:R-:W-:-:S03]  /*2b00*/  IADD3 R23, P0, PT, RZ, -R28, RZ ;  /* 0x8000001cff177210 */ /* 0x000fc60007f1e0ff */
[----:B------:R-:W-:Y:S02]  /*2b10*/  IMAD R25, R24, R18, R25 ;  /* 0x0000001218197224 */ /* 0x000fe400078e0219 */
[----:B------:R-:W-:-:S04]  /*2b20*/  IMAD.HI.U32 R26, R27, R23, RZ ;  /* 0x000000171b1a7227 */ /* 0x000fc800078e00ff */
[----:B------:R-:W-:-:S04]  /*2b30*/  IMAD.X R25, RZ, RZ, ~R25, P0 ;  /* 0x000000ffff197224 */ /* 0x000fc800000e0e19 */
[----:B------:R-:W-:-:S04]  /*2b40*/  IMAD.WIDE.U32 R26, P1, R27, R25, R26 ;  /* 0x000000191b1a7225 */ /* 0x000fc8000782001a */
[----:B------:R-:W-:-:S04]  /*2b50*/  IMAD.HI.U32 R13, R24, R25, RZ ;  /* 0x00000019180d7227 */ /* 0x000fc800078e00ff */
[----:B------:R-:W-:-:S04]  /*2b60*/  IMAD.HI.U32 R23, P0, R24, R23, R26 ;  /* 0x0000001718177227 */ /* 0x000fc8000780001a */
[----:B------:R-:W-:Y:S02]  /*2b70*/  HFMA2 R27, -RZ, RZ, 0, 0 ;  /* 0x00000000ff1b7431 */ /* 0x000fe400000001ff */
[----:B------:R-:W-:Y:S02]  /*2b80*/  IMAD R20, R24, R25, RZ ;  /* 0x0000001918147224 */ /* 0x000fe400078e02ff */
[----:B------:R-:W-:Y:S01]  /*2b90*/  IMAD.X R13, R13, 0x1, R24, P1 ;  /* 0x000000010d0d7824 */ /* 0x000fe200008e0618 */
[----:B------:R-:W-:Y:S02]  /*2ba0*/  IADD3 R24, P3, PT, RZ, -R9, RZ ;  /* 0x80000009ff187210 */ /* 0x000fe40007f7e0ff */
[----:B------:R-:W-:Y:S02]  /*2bb0*/  IADD3 R23, P1, PT, R20, R23, RZ ;  /* 0x0000001714177210 */ /* 0x000fe40007f3e0ff */
[----:B------:R-:W-:Y:S01]  /*2bc0*/  SEL R24, R24, R9, !P2 ;  /* 0x0000000918187207 */ /* 0x000fe20005000000 */
[----:B------:R-:W-:Y:S01]  /*2bd0*/  IMAD.X R20, RZ, RZ, ~R21, P3 ;  /* 0x000000ffff147224 */ /* 0x000fe200018e0e15 */
[----:B------:R-:W-:-:S03]  /*2be0*/  IADD3.X R13, PT, PT, RZ, RZ, R13, P1, P0 ;  /* 0x000000ffff0d7210 */ /* 0x000fc60000fe040d */
[----:B------:R-:W-:Y:S01]  /*2bf0*/  IMAD.HI.U32 R26, R23, R24, RZ ;  /* 0x00000018171a7227 */ /* 0x000fe200078e00ff */
[----:B------:R-:W-:-:S05]  /*2c00*/  SEL R20, R20, R21, !P2 ;  /* 0x0000001514147207 */ /* 0x000fca0005000000 */
[----:B------:R-:W-:-:S04]  /*2c10*/  IMAD.WIDE.U32 R26, R23, R20, R26 ;  /* 0x00000014171a7225 */ /* 0x000fc800078e001a */
[----:B------:R-:W-:-:S04]  /*2c20*/  IMAD.HI.U32 R23, P0, R13, R24, R26 ;  /* 0x000000180d177227 */ /* 0x000fc8000780001a */
[CC--:B------:R-:W-:Y:S02]  /*2c30*/  IMAD R26, R13.reuse, R20.reuse, RZ ;  /* 0x000000140d1a7224 */ /* 0x0c0fe400078e02ff */
[----:B------:R-:W-:-:S03]  /*2c40*/  IMAD.HI.U32 R13, R13, R20, RZ ;  /* 0x000000140d0d7227 */ /* 0x000fc600078e00ff */
[----:B------:R-:W-:Y:S01]  /*2c50*/  IADD3 R23, P1, PT, R26, R23, RZ ;  /* 0x000000171a177210 */ /* 0x000fe20007f3e0ff */
[----:B------:R-:W-:-:S04]  /*2c60*/  IMAD.X R13, RZ, RZ, R13, P0 ;  /* 0x000000ffff0d7224 */ /* 0x000fc800000e060d */
[----:B------:R-:W-:-:S04]  /*2c70*/  IMAD.WIDE.U32 R26, R23, R18, RZ ;  /* 0x00000012171a7225 */ /* 0x000fc800078e00ff */
[C---:B------:R-:W-:Y:S01]  /*2c80*/  IMAD R25, R23.reuse, R19, R27 ;  /* 0x0000001317197224 */ /* 0x040fe200078e021b */
[----:B------:R-:W-:Y:S01]  /*2c90*/  IADD3 R27, P2, PT, -R26, R24, RZ ;  /* 0x000000181a1b7210 */ /* 0x000fe20007f5e1ff */
[----:B------:R-:W-:Y:S01]  /*2ca0*/  IMAD.X R13, RZ, RZ, R13, P1 ;  /* 0x000000ffff0d7224 */ /* 0x000fe200008e060d */
[----:B------:R-:W-:Y:S02]  /*2cb0*/  IADD3 R24, PT, PT, R23, 0x1, RZ ;  /* 0x0000000117187810 */ /* 0x000fe40007ffe0ff */
[-C--:B------:R-:W-:Y:S01]  /*2cc0*/  ISETP.GE.U32.AND P0, PT, R27, R18.reuse, PT ;  /* 0x000000121b00720c */ /* 0x080fe20003f06070 */
[----:B------:R-:W-:-:S04]  /*2cd0*/  IMAD R13, R13, R18, R25 ;  /* 0x000000120d0d7224 */ /* 0x000fc800078e0219 */
[----:B------:R-:W-:Y:S01]  /*2ce0*/  IMAD.X R13, R20, 0x1, ~R13, P2 ;  /* 0x00000001140d7824 */ /* 0x000fe200010e0e0d */
[----:B------:R-:W-:-:S04]  /*2cf0*/  IADD3 R20, P1, PT, R27, -R18, RZ ;  /* 0x800000121b147210 */ /* 0x000fc80007f3e0ff */
[----:B------:R-:W-:-:S04]  /*2d00*/  ISETP.GE.U32.AND.EX P0, PT, R13, R19, PT, P0 ;  /* 0x000000130d00720c */ /* 0x000fc80003f06100 */
[----:B------:R-:W-:Y:S01]  /*2d10*/  SEL R27, R20, R27, P0 ;  /* 0x0000001b141b7207 */ /* 0x000fe20000000000 */
[----:B------:R-:W-:Y:S01]  /*2d20*/  IMAD.X R20, R13, 0x1, ~R19, P1 ;  /* 0x000000010d147824 */ /* 0x000fe200008e0e13 */
[----:B------:R-:W-:-:S04]  /*2d30*/  SEL R24, R24, R23, P0 ;  /* 0x0000001718187207 */ /* 0x000fc80000000000 */
[----:B------:R-:W-:Y:S01]  /*2d40*/  SEL R13, R20, R13, P0 ;  /* 0x0000000d140d7207 */ /* 0x000fe20000000000 */
[----:B------:R-:W-:Y:S01]  /*2d50*/  VIADD R23, R24, 0x1 ;  /* 0x0000000118177836 */ /* 0x000fe20000000000 */
[----:B------:R-:W-:-:S04]  /*2d60*/  ISETP.GE.U32.AND P0, PT, R27, R18, PT ;  /* 0x000000121b00720c */ /* 0x000fc80003f06070 */
[----:B------:R-:W-:Y:S02]  /*2d70*/  ISETP.GE.U32.AND.EX P0, PT, R13, R19, PT, P0 ;  /* 0x000000130d00720c */ /* 0x000fe40003f06100 */
[C---:B------:R-:W-:Y:S02]  /*2d80*/  LOP3.LUT R13, R22.reuse, R21, RZ, 0x3c, !PT ;  /* 0x00000015160d7212 */ /* 0x040fe400078e3cff */
[----:B------:R-:W-:Y:S02]  /*2d90*/  SEL R23, R23, R24, P0 ;  /* 0x0000001817177207 */ /* 0x000fe40000000000 */
[----:B------:R-:W-:Y:S02]  /*2da0*/  ISETP.NE.U32.AND P0, PT, R11, RZ, PT ;  /* 0x000000ff0b00720c */ /* 0x000fe40003f05070 */
[----:B------:R-:W-:Y:S01]  /*2db0*/  ISETP.GE.AND P1, PT, R13, RZ, PT ;  /* 0x000000ff0d00720c */ /* 0x000fe20003f26270 */
[----:B------:R-:W-:Y:S01]  /*2dc0*/  IMAD.MOV R18, RZ, RZ, -R23 ;  /* 0x000000ffff127224 */ /* 0x000fe200078e0a17 */
[----:B------:R-:W-:Y:S01]  /*2dd0*/  ISETP.NE.AND.EX P0, PT, R22, RZ, PT, P0 ;  /* 0x000000ff1600720c */ /* 0x000fe20003f05300 */
[----:B------:R-:W-:-:S03]  /*2de0*/  IMAD.MOV.U32 R13, RZ, RZ, 0x0 ;  /* 0x00000000ff0d7424 */ /* 0x000fc600078e00ff */
[----:B------:R-:W-:-:S04]  /*2df0*/  SEL R18, R18, R23, !P1 ;  /* 0x0000001712127207 */ /* 0x000fc80004800000 */
[----:B------:R-:W-:Y:S01]  /*2e00*/  SEL R18, R18, 0xffffffff, P0 ;  /* 0xffffffff12127807 */ /* 0x000fe20000000000 */
[----:B------:R-:W-:Y:S06]  /*2e10*/  RET.REL.NODEC R12 `(popcount_weighted_keys_literal_fused_multiq_kernel) ;  /* 0xffffffd00c787950 */ /* 0x000fec0003c3ffff */
        .weak           $__internal_2_$__cuda_sm20_div_u64
        .type           $__internal_2_$__cuda_sm20_div_u64,@function
        .size           $__internal_2_$__cuda_sm20_div_u64,(.L_x_88 - $__internal_2_$__cuda_sm20_div_u64)
$__internal_2_$__cuda_sm20_div_u64:
[----:B------:R-:W-:Y:S01]  /*2e20*/  IMAD.MOV.U32 R14, RZ, RZ, R2 ;  /* 0x000000ffff0e7224 */ /* 0x000fe200078e0002 */
[----:B------:R-:W-:-:S04]  /*2e30*/  MOV R15, RZ ;  /* 0x000000ff000f7202 */ /* 0x000fc80000000f00 */
[----:B------:R-:W0:Y:S08]  /*2e40*/  I2F.U64.RP R9, R14 ;  /* 0x0000000e00097312 */ /* 0x000e300000309000 */
[----:B0-----:R-:W0:Y:S02]  /*2e50*/  MUFU.RCP R9, R9 ;  /* 0x0000000900097308 */ /* 0x001e240000001000 */
[----:B0-----:R-:W-:-:S06]  /*2e60*/  VIADD R10, R9, 0x1ffffffe ;  /* 0x1ffffffe090a7836 */ /* 0x001fcc0000000000 */
[----:B------:R-:W0:Y:S02]  /*2e70*/  F2I.U64.TRUNC R10, R10 ;  /* 0x0000000a000a7311 */ /* 0x000e24000020d800 */
[----:B0-----:R-:W-:-:S04]  /*2e80*/  IMAD.WIDE.U32 R12, R10, R2, RZ ;  /* 0x000000020a0c7225 */ /* 0x001fc800078e00ff */
[----:B------:R-:W-:Y:S01]  /*2e90*/  IMAD R13, R11, R2, R13 ;  /* 0x000000020b0d7224 */ /* 0x000fe200078e020d */
[----:B------:R-:W-:-:S05]  /*2ea0*/  IADD3 R17, P0, PT, RZ, -R12, RZ ;  /* 0x8000000cff117210 */ /* 0x000fca0007f1e0ff */
[----:B------:R-:W-:-:S04]  /*2eb0*/  IMAD.HI.U32 R12, R10, R17, RZ ;  /* 0x000000110a0c7227 */ /* 0x000fc800078e00ff */
[----:B------:R-:W-:Y:S02]  /*2ec0*/  IMAD.X R19, RZ, RZ, ~R13, P0 ;  /* 0x000000ffff137224 */ /* 0x000fe400000e0e0d */
[----:B------:R-:W-:Y:S02]  /*2ed0*/  IMAD.MOV.U32 R13, RZ, RZ, R10 ;  /* 0x000000ffff0d7224 */ /* 0x000fe400078e000a */
[-C--:B------:R-:W-:Y:S02]  /*2ee0*/  IMAD R15, R11, R19.reuse, RZ ;  /* 0x000000130b0f7224 */ /* 0x080fe400078e02ff */
[----:B------:R-:W-:-:S04]  /*2ef0*/  IMAD.WIDE.U32 R12, P0, R10, R19, R12 ;  /* 0x000000130a0c7225 */ /* 0x000fc8000780000c */
[----:B------:R-:W-:-:S04]  /*2f00*/  IMAD.HI.U32 R9, R11, R19, RZ ;  /* 0x000000130b097227 */ /* 0x000fc800078e00ff */
[----:B------:R-:W-:-:S04]  /*2f10*/  IMAD.HI.U32 R12, P1, R11, R17, R12 ;  /* 0x000000110b0c7227 */ /* 0x000fc8000782000c */
[----:B------:R-:W-:Y:S01]  /*2f20*/  IMAD.X R9, R9, 0x1, R11, P0 ;  /* 0x0000000109097824 */ /* 0x000fe200000e060b */
[----:B------:R-:W-:-:S04]  /*2f30*/  IADD3 R13, P2, PT, R15, R12, RZ ;  /* 0x0000000c0f0d7210 */ /* 0x000fc80007f5e0ff */
[----:B------:R-:W-:Y:S01]  /*2f40*/  IADD3.X R9, PT, PT, RZ, RZ, R9, P2, P1 ;  /* 0x000000ffff097210 */ /* 0x000fe200017e2409 */
[----:B------:R-:W-:-:S03]  /*2f50*/  IMAD.WIDE.U32 R10, R13, R2, RZ ;  /* 0x000000020d0a7225 */ /* 0x000fc600078e00ff */
[----:B------:R-:W-:Y:S01]  /*2f60*/  IADD3 R15, P0, PT, RZ, -R10, RZ ;  /* 0x8000000aff0f7210 */ /* 0x000fe20007f1e0ff */
[----:B------:R-:W-:Y:S02]  /*2f70*/  IMAD R10, R9, R2, R11 ;  /* 0x00000002090a7224 */ /* 0x000fe400078e020b */
[----:B------:R-:W-:Y:S02]  /*2f80*/  IMAD.MOV.U32 R11, RZ, RZ, RZ ;  /* 0x000000ffff0b7224 */ /* 0x000fe400078e00ff */
[----:B------:R-:W-:Y:S01]  /*2f90*/  IMAD.HI.U32 R12, R13, R15, RZ ;  /* 0x0000000f0d0c7227 */ /* 0x000fe200078e00ff */
[----:B------:R-:W-:-:S05]  /*2fa0*/  IADD3.X R10, PT, PT, RZ, ~R10, RZ, P0, !PT ;  /* 0x8000000aff0a7210 */ /* 0x000fca00007fe4ff */
[----:B------:R-:W-:-:S04]  /*2fb0*/  IMAD.WIDE.U32 R12, P0, R13, R10, R12 ;  /* 0x0000000a0d0c7225 */ /* 0x000fc8000780000c */
[C---:B------:R-:W-:Y:S02]  /*2fc0*/  IMAD R14, R9.reuse, R10, RZ ;  /* 0x0000000a090e7224 */ /* 0x040fe400078e02ff */
[----:B------:R-:W-:-:S04]  /*2fd0*/  IMAD.HI.U32 R13, P1, R9, R15, R12 ;  /* 0x0000000f090d7227 */ /* 0x000fc8000782000c */
[----:B------:R-:W-:Y:S01]  /*2fe0*/  IMAD.HI.U32 R10, R9, R10, RZ ;  /* 0x0000000a090a7227 */ /* 0x000fe200078e00ff */
[----:B------:R-:W-:-:S03]  /*2ff0*/  IADD3 R13, P2, PT, R14, R13, RZ ;  /* 0x0000000d0e0d7210 */ /* 0x000fc60007f5e0ff */
[----:B------:R-:W-:Y:S02]  /*3000*/  IMAD.X R9, R10, 0x1, R9, P0 ;  /* 0x000000010a097824 */ /* 0x000fe400000e0609 */
[----:B------:R-:W-:-:S03]  /*3010*/  IMAD.HI.U32 R10, R13, R7, RZ ;  /* 0x000000070d0a7227 */ /* 0x000fc600078e00ff */
[----:B------:R-:W-:Y:S01]  /*3020*/  IADD3.X R9, PT, PT, RZ, RZ, R9, P2, P1 ;  /* 0x000000ffff097210 */ /* 0x000fe200017e2409 */
[----:B------:R-:W-:-:S04]  /*3030*/  IMAD.WIDE.U32 R10, R13, R8, R10 ;  /* 0x000000080d0a7225 */ /* 0x000fc800078e000a */
[C---:B------:R-:W-:Y:S02]  /*3040*/  IMAD R13, R9.reuse, R8, RZ ;  /* 0x00000008090d7224 */ /* 0x040fe400078e02ff */
[----:B------:R-:W-:-:S04]  /*3050*/  IMAD.HI.U32 R10, P0, R9, R7, R10 ;  /* 0x00000007090a7227 */ /* 0x000fc8000780000a */
[----:B------:R-:W-:Y:S01]  /*3060*/  IMAD.HI.U32 R9, R9, R8, RZ ;  /* 0x0000000809097227 */ /* 0x000fe200078e00ff */
[----:B------:R-:W-:-:S03]  /*3070*/  IADD3 R13, P1, PT, R13, R10, RZ ;  /* 0x0000000a0d0d7210 */ /* 0x000fc60007f3e0ff */
[----:B------:R-:W-:Y:S02]  /*3080*/  IMAD.X R9, RZ, RZ, R9, P0 ;  /* 0x000000ffff097224 */ /* 0x000fe400000e0609 */
[----:B------:R-:W-:-:S04]  /*3090*/  IMAD.WIDE.U32 R10, R13, R2, RZ ;  /* 0x000000020d0a7225 */ /* 0x000fc800078e00ff */
[----:B------:R-:W-:Y:S01]  /*30a0*/  IMAD.X R9, RZ, RZ, R9, P1 ;  /* 0x000000ffff097224 */ /* 0x000fe200008e0609 */
[----:B------:R-:W-:-:S03]  /*30b0*/  IADD3 R15, P0, PT, -R10, R7, RZ ;  /* 0x000000070a0f7210 */ /* 0x000fc60007f1e1ff */
[----:B------:R-:W-:Y:S01]  /*30c0*/  IMAD R11, R9, R2, R11 ;  /* 0x00000002090b7224 */ /* 0x000fe200078e020b */
[----:B------:R-:W-:-:S04]  /*30d0*/  IADD3 R7, P1, PT, -R2, R15, RZ ;  /* 0x0000000f02077210 */ /* 0x000fc80007f3e1ff */
[----:B------:R-:W-:Y:S02]  /*30e0*/  IADD3.X R12, PT, PT, ~R11, R8, RZ, P0, !PT ;  /* 0x000000080b0c7210 */ /* 0x000fe400007fe5ff */
[----:B------:R-:W-:Y:S02]  /*30f0*/  ISETP.GE.U32.AND P0, PT, R15, R2, PT ;  /* 0x000000020f00720c */ /* 0x000fe40003f06070 */
[----:B------:R-:W-:Y:S02]  /*3100*/  IADD3 R8, P2, PT, R13, 0x1, RZ ;  /* 0x000000010d087810 */ /* 0x000fe40007f5e0ff */
[C---:B------:R-:W-:Y:S02]  /*3110*/  ISETP.GE.U32.AND.EX P0, PT, R12.reuse, RZ, PT, P0 ;  /* 0x000000ff0c00720c */ /* 0x040fe40003f06100 */
[----:B------:R-:W-:Y:S01]  /*3120*/  IADD3.X R11, PT, PT, R12, -0x1, RZ, P1, !PT ;  /* 0xffffffff0c0b7810 */ /* 0x000fe20000ffe4ff */
[----:B------:R-:W-:Y:S01]  /*3130*/  IMAD.X R10, RZ, RZ, R9, P2 ;  /* 0x000000ffff0a7224 */ /* 0x000fe200010e0609 */
[----:B------:R-:W-:-:S02]  /*3140*/  SEL R13, R8, R13, P0 ;  /* 0x0000000d080d7207 */ /* 0x000fc40000000000 */
[----:B------:R-:W-:Y:S02]  /*3150*/  SEL R7, R7, R15, P0 ;  /* 0x0000000f07077207 */ /* 0x000fe40000000000 */
[----:B------:R-:W-:Y:S02]  /*3160*/  SEL R10, R10, R9, P0 ;  /* 0x000000090a0a7207 */ /* 0x000fe40000000000 */
[----:B------:R-:W-:Y:S02]  /*3170*/  IADD3 R8, P2, PT, R13, 0x1, RZ ;  /* 0x000000010d087810 */ /* 0x000fe40007f5e0ff */
[----:B------:R-:W-:Y:S02]  /*3180*/  SEL R11, R11, R12, P0 ;  /* 0x0000000c0b0b7207 */ /* 0x000fe40000000000 */
[----:B------:R-:W-:Y:S01]  /*3190*/  ISETP.GE.U32.AND P0, PT, R7, R2, PT ;  /* 0x000000020700720c */ /* 0x000fe20003f06070 */
[----:B------:R-:W-:Y:S01]  /*31a0*/  IMAD.X R9, RZ, RZ, R10, P2 ;  /* 0x000000ffff097224 */ /* 0x000fe200010e060a */
[----:B------:R-:W-:Y:S01]  /*31b0*/  ISETP.NE.U32.AND P1, PT, R2, RZ, PT ;  /* 0x000000ff0200720c */ /* 0x000fe20003f25070 */
[----:B------:R-:W-:Y:S01]  /*31c0*/  IMAD.MOV.U32 R7, RZ, RZ, 0x0 ;  /* 0x00000000ff077424 */ /* 0x000fe200078e00ff */
[----:B------:R-:W-:-:S02]  /*31d0*/  ISETP.GE.U32.AND.EX P0, PT, R11, RZ, PT, P0 ;  /* 0x000000ff0b00720c */ /* 0x000fc40003f06100 */
[----:B------:R-:W-:Y:S02]  /*31e0*/  ISETP.NE.AND.EX P1, PT, RZ, RZ, PT, P1 ;  /* 0x000000ffff00720c */ /* 0x000fe40003f25310 */
[----:B------:R-:W-:Y:S02]  /*31f0*/  SEL R8, R8, R13, P0 ;  /* 0x0000000d08087207 */ /* 0x000fe40000000000 */
[----:B------:R-:W-:Y:S02]  /*3200*/  SEL R9, R9, R10, P0 ;  /* 0x0000000a09097207 */ /* 0x000fe40000000000 */
[----:B------:R-:W-:Y:S02]  /*3210*/  SEL R8, R8, 0xffffffff, P1 ;  /* 0xffffffff08087807 */ /* 0x000fe40000800000 */
[----:B------:R-:W-:Y:S01]  /*3220*/  SEL R9, R9, 0xffffffff, P1 ;  /* 0xffffffff09097807 */ /* 0x000fe20000800000 */
[----:B------:R-:W-:Y:S06]  /*3230*/  RET.REL.NODEC R6 `(popcount_weighted_keys_literal_fused_multiq_kernel) ;  /* 0xffffffcc06707950 */ /* 0x000fec0003c3ffff */
.L_x_63:
        /* <DEDUP_REMOVED lines=12> */
.L_x_88:


//--------------------- .text.pack_bits_all_ballot_multi_kernel --------------------------
	.section	.text.pack_bits_all_ballot_multi_kernel,"ax",@progbits
	.align	128
        .global         pack_bits_all_ballot_multi_kernel
        .type           pack_bits_all_ballot_multi_kernel,@function
        .size           pack_bits_all_ballot_multi_kernel,(.L_x_94 - pack_bits_all_ballot_multi_kernel)
        .other          pack_bits_all_ballot_multi_kernel,@"STO_CUDA_ENTRY STV_DEFAULT"
pack_bits_all_ballot_multi_kernel:
.text.pack_bits_all_ballot_multi_kernel:
[----:B------:R-:W-:Y:S08]  /*0000*/  LDC R1, c[0x0][0x37c] ;  /* 0x0000df00ff017b82 */ /* 0x000ff00000000800 */
[----:B------:R-:W0:Y:S08]  /*0010*/  S2UR UR5, SR_CTAID.Y ;  /* 0x00000000000579c3 */ /* 0x000e300000002600 */
[----:B------:R-:W0:Y:S02]  /*0020*/  LDC R0, c[0x0][0x390] ;  /* 0x0000e400ff007b82 */ /* 0x000e240000000800 */
[----:B0-----:R-:W-:-:S13]  /*0030*/  ISETP.LE.AND P0, PT, R0, UR5, PT ;  /* 0x0000000500007c0c */ /* 0x001fda000bf03270 */
[----:B------:R-:W-:Y:S05]  /*0040*/  @P0 EXIT ;  /* 0x000000000000094d */ /* 0x000fea0003800000 */
[----:B------:R-:W0:Y:S01]  /*0050*/  S2R R3, SR_TID.X ;  /* 0x0000000000037919 */ /* 0x000e220000002100 */
[----:B------:R-:W1:Y:S01]  /*0060*/  LDCU UR4, c[0x0][0x360] ;  /* 0x00006c00ff0477ac */ /* 0x000e620008000800 */
[----:B------:R-:W2:Y:S01]  /*0070*/  LDC R9, c[0x0][0x394] ;  /* 0x0000e500ff097b82 */ /* 0x000ea20000000800 */
[----:B------:R-:W3:Y:S01]  /*0080*/  S2R R5, SR_CTAID.X ;  /* 0x0000000000057919 */ /* 0x000ee20000002500 */
[----:B-1----:R-:W-:Y:S01]  /*0090*/  USHF.R.U32.HI UR4, URZ, 0x5, UR4 ;  /* 0x00000005ff047899 */ /* 0x002fe20008011604 */
[----:B0-----:R-:W-:-:S05]  /*00a0*/  SHF.R.U32.HI R2, RZ, 0x5, R3 ;  /* 0x00000005ff027819 */ /* 0x001fca0000011603 */
[----:B---3--:R-:W-:-:S05]  /*00b0*/  IMAD R2, R5, UR4, R2 ;  /* 0x0000000405027c24 */ /* 0x008fca000f8e0202 */
[----:B--2---:R-:W-:-:S13]  /*00c0*/  ISETP.GE.AND P0, PT, R2, R9, PT ;  /* 0x000000090200720c */ /* 0x004fda0003f06270 */
[----:B------:R-:W-:Y:S05]  /*00d0*/  @P0 EXIT ;  /* 0x000000000000094d */ /* 0x000fea0003800000 */
[----:B------:R-:W0:Y:S01]  /*00e0*/  LDCU.128 UR8, c[0x0][0x380] ;  /* 0x00007000ff0877ac */ /* 0x000e220008000c00 */
[----:B------:R-:W-:Y:S01]  /*00f0*/  IMAD.WIDE.U32 R4, R2, 0x40, RZ ;  /* 0x0000004002047825 */ /* 0x000fe200078e00ff */
[----:B------:R-:W-:Y:S01]  /*0100*/  LOP3.LUT R0, R3, 0x1f, RZ, 0xc0, !PT ;  /* 0x0000001f03007812 */ /* 0x000fe200078ec0ff */
[----:B------:R-:W-:Y:S01]  /*0110*/  BSSY.RECONVERGENT B0, `(.L_x_64) ;  /* 0x0000017000007945 */ /* 0x000fe20003800200 */
[----:B------:R-:W1:Y:S01]  /*0120*/  LDCU.64 UR6, c[0x0][0x358] ;  /* 0x00006b00ff0677ac */ /* 0x000e620008000a00 */
[----:B------:R-:W-:Y:S02]  /*0130*/  LOP3.LUT R7, R4, 0x1f, R3, 0xf8, !PT ;  /* 0x0000001f04077812 */ /* 0x000fe400078ef803 */
[----:B------:R-:W-:Y:S02]  /*0140*/  ISETP.NE.AND P4, PT, R0, RZ, PT ;  /* 0x000000ff0000720c */ /* 0x000fe40003f85270 */
[C---:B------:R-:W-:Y:S02]  /*0150*/  IADD3 R4, P0, PT, R7.reuse, 0x20, RZ ;  /* 0x0000002007047810 */ /* 0x040fe40007f1e0ff */
[----:B0-----:R-:W-:-:S02]  /*0160*/  ISETP.GE.U32.AND P2, PT, R7, UR10, PT ;  /* 0x0000000a07007c0c */ /* 0x001fc4000bf46070 */
[----:B------:R-:W-:Y:S01]  /*0170*/  ISETP.GE.U32.AND P1, PT, R4, UR10, PT ;  /* 0x0000000a04007c0c */ /* 0x000fe2000bf26070 */
[----:B------:R-:W-:Y:S01]  /*0180*/  IMAD.X R4, RZ, RZ, R5, P0 ;  /* 0x000000ffff047224 */ /* 0x000fe200000e0605 */
[----:B------:R-:W-:Y:S02]  /*0190*/  ISETP.GE.AND.EX P2, PT, R5, UR11, PT, P2 ;  /* 0x0000000b05007c0c */ /* 0x000fe4000bf46320 */
[----:B------:R-:W-:Y:S02]  /*01a0*/  PLOP3.LUT P0, PT, PT, PT, PT, 0x8, 0x80 ;  /* 0x000000000080781c */ /* 0x000fe40003f0e170 */
[----:B------:R-:W-:Y:S02]  /*01b0*/  ISETP.GE.AND.EX P1, PT, R4, UR11, PT, P1 ;  /* 0x0000000b04007c0c */ /* 0x000fe4000bf26310 */
[----:B------:R-:W-:-:S04]  /*01c0*/  LEA R4, P3, R7, UR8, 0x3 ;  /* 0x0000000807047c11 */ /* 0x000fc8000f8618ff */
[----:B------:R-:W-:Y:S02]  /*01d0*/  LEA.HI.X R5, R7, UR9, R5, 0x3, P3 ;  /* 0x0000000907057c11 */ /* 0x000fe400098f1c05 */
[----:B------:R-:W-:Y:S01]  /*01e0*/  PLOP3.LUT P3, PT, PT, PT, PT, 0x8, 0x80 ;  /* 0x000000000080781c */ /* 0x000fe20003f6e170 */
[----:B-1----:R-:W-:-:S12]  /*01f0*/  @P2 BRA `(.L_x_65) ;  /* 0x0000000000202947 */ /* 0x002fd80003800000 */
[----:B------:R-:W2:Y:S01]  /*0200*/  LDG.E.64.CONSTANT R6, desc[UR6][R4.64] ;  /* 0x0000000604067981 */ /* 0x000ea2000c1e9b00 */
[----:B------:R-:W2:Y:S01]  /*0210*/  LDC.64 R10, c[0x0][0x398] ;  /* 0x0000e600ff0a7b82 */ /* 0x000ea20000000a00 */
[----:B------:R-:W-:Y:S02]  /*0220*/  UMOV UR4, 0x1 ;  /* 0x0000000100047882 */ /* 0x000fe40000000000 */
[----:B------:R-:W-:Y:S02]  /*0230*/  USHF.L.U32 UR8, UR4, UR5, URZ ;  /* 0x0000000504087299 */ /* 0x000fe400080006ff */
[----:B------:R-:W-:-:S04]  /*0240*/  USHF.L.U64.HI UR4, UR4, UR5, URZ ;  /* 0x0000000504047299 */ /* 0x000fc800080102ff */
[----:B--2---:R-:W-:Y:S02]  /*0250*/  LOP3.LUT P3, RZ, R10, UR8, R6, 0x80, !PT ;  /* 0x000000080aff7c12 */ /* 0x004fe4000f868006 */
[----:B------:R-:W-:-:S04]  /*0260*/  LOP3.LUT R6, R7, UR4, RZ, 0xc0, !PT ;  /* 0x0000000407067c12 */ /* 0x000fc8000f8ec0ff */
[----:B------:R-:W-:-:S13]  /*0270*/  LOP3.LUT P3, RZ, R6, R11, RZ, 0xc0, P3 ;  /* 0x0000000b06ff7212 */ /* 0x000fda000186c0ff */
.L_x_65:
[----:B------:R-:W-:Y:S05]  /*0280*/  BSYNC.RECONVERGENT B0 ;  /* 0x0000000000007941 */ /* 0x000fea0003800200 */
.L_x_64:
[----:B------:R-:W-:Y:S04]  /*0290*/  BSSY.RECONVERGENT B0, `(.L_x_66) ;  /* 0x000000a000007945 */ /* 0x000fe80003800200 */
[----:B------:R-:W-:Y:S05]  /*02a0*/  @P1 BRA `(.L_x_67) ;  /* 0x0000000000201947 */ /* 0x000fea0003800000 */
[----:B------:R-:W2:Y:S01]  /*02b0*/  LDG.E.64.CONSTANT R4, desc[UR6][R4.64+0x100] ;  /* 0x0001000604047981 */ /* 0x000ea2000c1e9b00 */
[----:B------:R-:W0:Y:S01]  /*02c0*/  LDC.64 R6, c[0x0][0x398] ;  /* 0x0000e600ff067b82 */ /* 0x000e220000000a00 */
[----:B------:R-:W-:Y:S02]  /*02d0*/  UMOV UR4, 0x1 ;  /* 0x0000000100047882 */ /* 0x000fe40000000000 */
[----:B------:R-:W-:Y:S02]  /*02e0*/  USHF.L.U64.HI UR8, UR4, UR5, URZ ;  /* 0x0000000504087299 */ /* 0x000fe400080102ff */
[----:B------:R-:W-:-:S04]  /*02f0*/  USHF.L.U32 UR4, UR4, UR5, URZ ;  /* 0x0000000504047299 */ /* 0x000fc800080006ff */
[----:B--2---:R-:W-:Y:S02]  /*0300*/  LOP3.LUT R0, R5, UR8, RZ, 0xc0, !PT ;  /* 0x0000000805007c12 */ /* 0x004fe4000f8ec0ff */
[----:B0-----:R-:W-:-:S04]  /*0310*/  LOP3.LUT P0, RZ, R6, UR4, R4, 0x80, !PT ;  /* 0x0000000406ff7c12 */ /* 0x001fc8000f808004 */
[----:B------:R-:W-:-:S13]  /*0320*/  LOP3.LUT P0, RZ, R0, R7, RZ, 0xc0, P0 ;  /* 0x0000000700ff7212 */ /* 0x000fda000000c0ff */
.L_x_67:
[----:B------:R-:W-:Y:S05]  /*0330*/  BSYNC.RECONVERGENT B0 ;  /* 0x0000000000007941 */ /* 0x000fea0003800200 */
.L_x_66:
[----:B------:R-:W-:Y:S02]  /*0340*/  VOTE.ANY R4, PT, P3 ;  /* 0x0000000000047806 */ /* 0x000fe400018e0100 */
[----:B------:R-:W-:Y:S01]  /*0350*/  VOTE.ANY R5, PT, P0 ;  /* 0x0000000000057806 */ /* 0x000fe200000e0100 */
[----:B------:R-:W-:Y:S06]  /*0360*/  @P4 EXIT ;  /* 0x000000000000494d */ /* 0x000fec0003800000 */
[----:B------:R-:W0:Y:S01]  /*0370*/  LDCU.64 UR8, c[0x0][0x3a0] ;  /* 0x00007400ff0877ac */ /* 0x000e220008000a00 */
[----:B------:R-:W-:Y:S02]  /*0380*/  IMAD.MOV.U32 R3, RZ, RZ, RZ ;  /* 0x000000ffff037224 */ /* 0x000fe400078e00ff */
[----:B------:R-:W-:-:S03]  /*0390*/  IMAD.WIDE.U32 R2, R9, UR5, R2 ;  /* 0x0000000509027c25 */ /* 0x000fc6000f8e0002 */
[----:B0-----:R-:W-:-:S04]  /*03a0*/  LEA R6, P0, R2, UR8, 0x3 ;  /* 0x0000000802067c11 */ /* 0x001fc8000f8018ff */
[----:B------:R-:W-:-:S05]  /*03b0*/  LEA.HI.X R7, R2, UR9, R3, 0x3, P0 ;  /* 0x0000000902077c11 */ /* 0x000fca00080f1c03 */
[----:B------:R-:W-:Y:S01]  /*03c0*/  STG.E.64 desc[UR6][R6.64], R4 ;  /* 0x0000000406007986 */ /* 0x000fe2000c101b06 */
[----:B------:R-:W-:Y:S05]  /*03d0*/  EXIT ;  /* 0x000000000000794d */ /* 0x000fea0003800000 */
.L_x_68:
        /* <DEDUP_REMOVED lines=10> */
.L_x_94:


//--------------------- .text.pack_bits_all_kernel --------------------------
	.section	.text.pack_bits_all_kernel,"ax",@progbits
	.align	128
        .global         pack_bits_all_kernel
        .type           pack_bits_all_kernel,@function
        .size           pack_bits_all_kernel,(.L_x_95 - pack_bits_all_kernel)
        .other          pack_bits_all_kernel,@"STO_CUDA_ENTRY STV_DEFAULT"
pack_bits_all_kernel:
.text.pack_bits_all_kernel:
[----:B------:R-:W-:Y:S01]  /*0000*/  LDC R1, c[0x0][0x37c] ;  /* 0x0000df00ff017b82 */ /* 0x000fe20000000800 */
[----:B------:R-:W0:Y:S07]  /*0010*/  S2R R3, SR_TID.X ;  /* 0x0000000000037919 */ /* 0x000e2e0000002100 */
[----:B------:R-:W0:Y:S08]  /*0020*/  S2UR UR4, SR_CTAID.X ;  /* 0x00000000000479c3 */ /* 0x000e300000002500 */
[----:B------:R-:W0:Y:S08]  /*0030*/  LDC R0, c[0x0][0x360] ;  /* 0x0000d800ff007b82 */ /* 0x000e300000000800 */
[----:B------:R-:W1:Y:S01]  /*0040*/  LDC.64 R10, c[0x0][0x390] ;  /* 0x0000e400ff0a7b82 */ /* 0x000e620000000a00 */
[----:B0-----:R-:W-:-:S02]  /*0050*/  IMAD R0, R0, UR4, R3 ;  /* 0x0000000400007c24 */ /* 0x001fc4000f8e0203 */
[----:B-1----:R-:W-:-:S05]  /*0060*/  IMAD R3, R11, R10, RZ ;  /* 0x0000000a0b037224 */ /* 0x002fca00078e02ff */
[----:B------:R-:W-:-:S13]  /*0070*/  ISETP.GE.AND P0, PT, R0, R3, PT ;  /* 0x000000030000720c */ /* 0x000fda0003f06270 */
[----:B------:R-:W-:Y:S05]  /*0080*/  @P0 EXIT ;  /* 0x000000000000094d */ /* 0x000fea0003800000 */
[----:B------:R-:W-:Y:S01]  /*0090*/  IABS R6, R11 ;  /* 0x0000000b00067213 */ /* 0x000fe20000000000 */
[----:B------:R-:W-:Y:S01]  /*00a0*/  BSSY.RECONVERGENT B0, `(.L_x_69) ;  /* 0x000009d000007945 */ /* 0x000fe20003800200 */
[----:B------:R-:W-:Y:S01]  /*00b0*/  IABS R7, R0 ;  /* 0x0000000000077213 */ /* 0x000fe20000000000 */
[----:B------:R-:W-:Y:S01]  /*00c0*/  IMAD.MOV.U32 R14, RZ, RZ, RZ ;  /* 0x000000ffff0e7224 */ /* 0x000fe200078e00ff */
[----:B------:R-:W0:Y:S01]  /*00d0*/  I2F.RP R4, R6 ;  /* 0x0000000600047306 */ /* 0x000e220000209400 */
[----:B------:R-:W-:Y:S01]  /*00e0*/  CS2R R12, SRZ ;  /* 0x00000000000c7805 */ /* 0x000fe2000001ff00 */
[----:B------:R-:W1:Y:S01]  /*00f0*/  LDCU.64 UR4, c[0x0][0x358] ;  /* 0x00006b00ff0477ac */ /* 0x000e620008000a00 */
[----:B------:R-:W2:Y:S05]  /*0100*/  LDCU.64 UR6, c[0x0][0x380] ;  /* 0x00007000ff0677ac */ /* 0x000eaa0008000a00 */
[----:B0-----:R-:W0:Y:S02]  /*0110*/  MUFU.RCP R4, R4 ;  /* 0x0000000400047308 */ /* 0x001e240000001000 */
[----:B0-----:R-:W-:-:S06]  /*0120*/  VIADD R2, R4, 0xffffffe ;  /* 0x0ffffffe04027836 */ /* 0x001fcc0000000000 */
[----:B------:R0:W3:Y:S02]  /*0130*/  F2I.FTZ.U32.TRUNC.NTZ R3, R2 ;  /* 0x0000000200037305 */ /* 0x0000e4000021f000 */
[----:B0-----:R-:W-:Y:S02]  /*0140*/  IMAD.MOV.U32 R2, RZ, RZ, RZ ;  /* 0x000000ffff027224 */ /* 0x001fe400078e00ff */
[----:B---3--:R-:W-:-:S04]  /*0150*/  IMAD.MOV R5, RZ, RZ, -R3 ;  /* 0x000000ffff057224 */ /* 0x008fc800078e0a03 */
[----:B------:R-:W-:-:S04]  /*0160*/  IMAD R5, R5, R6, RZ ;  /* 0x0000000605057224 */ /* 0x000fc800078e02ff */
[----:B------:R-:W-:Y:S01]  /*0170*/  IMAD.HI.U32 R3, R3, R5, R2 ;  /* 0x0000000503037227 */ /* 0x000fe200078e0002 */
[----:B------:R-:W-:-:S03]  /*0180*/  LOP3.LUT R2, R0, R11, RZ, 0x3c, !PT ;  /* 0x0000000b00027212 */ /* 0x000fc600078e3cff */
[----:B------:R-:W-:Y:S01]  /*0190*/  IMAD.MOV.U32 R5, RZ, RZ, R7 ;  /* 0x000000ffff057224 */ /* 0x000fe200078e0007 */
[----:B------:R-:W-:-:S03]  /*01a0*/  ISETP.GE.AND P1, PT, R2, RZ, PT ;  /* 0x000000ff0200720c */ /* 0x000fc60003f26270 */
[----:B------:R-:W-:-:S04]  /*01b0*/  IMAD.HI.U32 R10, R3, R5, RZ ;  /* 0x00000005030a7227 */ /* 0x000fc800078e00ff */
[----:B------:R-:W-:-:S04]  /*01c0*/  IMAD.MOV R3, RZ, RZ, -R10 ;  /* 0x000000ffff037224 */ /* 0x000fc800078e0a0a */
[C---:B------:R-:W-:Y:S02]  /*01d0*/  IMAD R3, R6.reuse, R3, R5 ;  /* 0x0000000306037224 */ /* 0x040fe400078e0205 */
[----:B------:R-:W0:Y:S03]  /*01e0*/  LDC.64 R4, c[0x0][0x398] ;  /* 0x0000e600ff047b82 */ /* 0x000e260000000a00 */
[----:B------:R-:W-:-:S13]  /*01f0*/  ISETP.GT.U32.AND P2, PT, R6, R3, PT ;  /* 0x000000030600720c */ /* 0x000fda0003f44070 */
[----:B------:R-:W-:Y:S02]  /*0200*/  @!P2 IMAD.IADD R3, R3, 0x1, -R6 ;  /* 0x000000010303a824 */ /* 0x000fe400078e0a06 */
[----:B------:R-:W-:Y:S01]  /*0210*/  @!P2 VIADD R10, R10, 0x1 ;  /* 0x000000010a0aa836 */ /* 0x000fe20000000000 */
[----:B------:R-:W-:Y:S02]  /*0220*/  ISETP.NE.AND P2, PT, R11, RZ, PT ;  /* 0x000000ff0b00720c */ /* 0x000fe40003f45270 */
[----:B------:R-:W-:Y:S02]  /*0230*/  ISETP.GE.U32.AND P0, PT, R3, R6, PT ;  /* 0x000000060300720c */ /* 0x000fe40003f06070 */
[----:B------:R-:W3:Y:S11]  /*0240*/  LDC.64 R2, c[0x0][0x388] ;  /* 0x0000e200ff027b82 */ /* 0x000ef60000000a00 */
[----:B------:R-:W-:-:S04]  /*0250*/  @P0 VIADD R10, R10, 0x1 ;  /* 0x000000010a0a0836 */ /* 0x000fc80000000000 */
[----:B------:R-:W-:Y:S01]  /*0260*/  @!P1 IMAD.MOV R10, RZ, RZ, -R10 ;  /* 0x000000ffff0a9224 */ /* 0x000fe200078e0a0a */
[----:B------:R-:W-:-:S05]  /*0270*/  @!P2 LOP3.LUT R10, RZ, R11, RZ, 0x33, !PT ;  /* 0x0000000bff0aa212 */ /* 0x000fca00078e33ff */
[----:B------:R-:W-:-:S04]  /*0280*/  IMAD.MOV R6, RZ, RZ, -R10 ;  /* 0x000000ffff067224 */ /* 0x000fc800078e0a0a */
[----:B012---:R-:W-:-:S07]  /*0290*/  IMAD R11, R11, R6, R0 ;  /* 0x000000060b0b7224 */ /* 0x007fce00078e0200 */
.L_x_71:
[----:B------:R-:W-:Y:S02]  /*02a0*/  IMAD.MOV.U32 R6, RZ, RZ, R12 ;  /* 0x000000ffff067224 */ /* 0x000fe400078e000c */
[----:B------:R-:W-:Y:S02]  /*02b0*/  IMAD.MOV.U32 R7, RZ, RZ, RZ ;  /* 0x000000ffff077224 */ /* 0x000fe400078e00ff */
[----:B------:R-:W-:-:S03]  /*02c0*/  IMAD.WIDE R8, R11, 0x40, R6 ;  /* 0x000000400b087825 */ /* 0x000fc600078e0206 */
[----:B---3--:R-:W-:-:S04]  /*02d0*/  ISETP.GE.U32.AND P0, PT, R8, R2, PT ;  /* 0x000000020800720c */ /* 0x008fc80003f06070 */
[----:B------:R-:W-:-:S13]  /*02e0*/  ISETP.GE.AND.EX P0, PT, R9, R3, PT, P0 ;  /* 0x000000030900720c */ /* 0x000fda0003f06300 */
[----:B------:R-:W-:Y:S05]  /*02f0*/  @P0 BRA `(.L_x_70) ;  /* 0x0000000400dc0947 */ /* 0x000fea0003800000 */
[----:B------:R-:W-:-:S04]  /*0300*/  LEA R6, P0, R8, UR6, 0x3 ;  /* 0x0000000608067c11 */ /* 0x000fc8000f8018ff */
[----:B------:R-:W-:-:S05]  /*0310*/  LEA.HI.X R7, R8, UR7, R9, 0x3, P0 ;  /* 0x0000000708077c11 */ /* 0x000fca00080f1c09 */
[----:B------:R-:W2:Y:S01]  /*0320*/  LDG.E.64.CONSTANT R16, desc[UR4][R6.64] ;  /* 0x0000000406107981 */ /* 0x000ea2000c1e9b00 */
[----:B------:R-:W-:-:S04]  /*0330*/  IADD3 R15, P1, PT, R8, 0x1, RZ ;  /* 0x00000001080f7810 */ /* 0x000fc80007f3e0ff */
[----:B------:R-:W-:Y:S02]  /*0340*/  ISETP.GE.U32.AND P0, PT, R15, R2, PT ;  /* 0x000000020f00720c */ /* 0x000fe40003f06070 */
[----:B--2---:R-:W-:Y:S01]  /*0350*/  LOP3.LUT R19, R16, R4, RZ, 0xc0, !PT ;  /* 0x0000000410137212 */ /* 0x004fe200078ec0ff */
[----:B------:R-:W-:Y:S01]  /*0360*/  IMAD.X R16, RZ, RZ, R9, P1 ;  /* 0x000000ffff107224 */ /* 0x000fe200008e0609 */
[----:B------:R-:W-:-:S04]  /*0370*/  LOP3.LUT R17, R17, R5, RZ, 0xc0, !PT ;  /* 0x0000000511117212 */ /* 0x000fc800078ec0ff */
[----:B------:R-:W-:Y:S02]  /*0380*/  ISETP.GE.AND.EX P0, PT, R16, R3, PT, P0 ;  /* 0x000000031000720c */ /* 0x000fe40003f06300 */
[----:B------:R-:W-:-:S04]  /*0390*/  SHF.R.U64 R17, R19, R10, R17 ;  /* 0x0000000a13117219 */ /* 0x000fc80000001211 */
[----:B------:R-:W-:-:S04]  /*03a0*/  LOP3.LUT R17, R17, 0x1, RZ, 0xc0, !PT ;  /* 0x0000000111117812 */ /* 0x000fc800078ec0ff */
[CC--:B------:R-:W-:Y:S02]  /*03b0*/  SHF.L.U32 R15, R17.reuse, R12.reuse, RZ ;  /* 0x0000000c110f7219 */ /* 0x0c0fe400000006ff */
[----:B------:R-:W-:Y:S02]  /*03c0*/  SHF.L.U64.HI R16, R17, R12, RZ ;  /* 0x0000000c11107219 */ /* 0x000fe400000102ff */
[----:B------:R-:W-:Y:S02]  /*03d0*/  LOP3.LUT R14, R15, R14, RZ, 0xfc, !PT ;  /* 0x0000000e0f0e7212 */ /* 0x000fe400078efcff */
[----:B------:R-:W-:Y:S01]  /*03e0*/  LOP3.LUT R13, R16, R13, RZ, 0xfc, !PT ;  /* 0x0000000d100d7212 */ /* 0x000fe200078efcff */
[----:B------:R-:W-:Y:S06]  /*03f0*/  @P0 BRA `(.L_x_70) ;  /* 0x00000004009c0947 */ /* 0x000fec0003800000 */
[----:B------:R-:W2:Y:S02]  /*0400*/  LDG.E.64.CONSTANT R16, desc[UR4][R6.64+0x8] ;  /* 0x0000080406107981 */ /* 0x000ea4000c1e9b00 */
[----:B--2---:R-:W-:Y:S02]  /*0410*/  LOP3.LUT R18, R17, R5, RZ, 0xc0, !PT ;  /* 0x0000000511127212 */ /* 0x004fe400078ec0ff */
[----:B------:R-:W-:Y:S02]  /*0420*/  IADD3 R17, P1, PT, R8, 0x2, RZ ;  /* 0x0000000208117810 */ /* 0x000fe40007f3e0ff */
[----:B------:R-:W-:Y:S02]  /*0430*/  LOP3.LUT R15, R16, R4, RZ, 0xc0, !PT ;  /* 0x00000004100f7212 */ /* 0x000fe400078ec0ff */
[----:B------:R-:W-:Y:S01]  /*0440*/  ISETP.GE.U32.AND P0, PT, R17, R2, PT ;  /* 0x000000021100720c */ /* 0x000fe20003f06070 */
[----:B------:R-:W-:Y:S01]  /*0450*/  IMAD.X R16, RZ, RZ, R9, P1 ;  /* 0x000000ffff107224 */ /* 0x000fe200008e0609 */
[----:B------:R-:W-:Y:S01]  /*0460*/  SHF.R.U64 R18, R15, R10, R18 ;  /* 0x0000000a0f127219 */ /* 0x000fe20000001212 */
[----:B------:R-:W-:-:S03]  /*0470*/  VIADD R15, R12, 0x1 ;  /* 0x000000010c0f7836 */ /* 0x000fc60000000000 */
[----:B------:R-:W-:Y:S02]  /*0480*/  ISETP.GE.AND.EX P0, PT, R16, R3, PT, P0 ;  /* 0x000000031000720c */ /* 0x000fe40003f06300 */
        /* <DEDUP_REMOVED lines=66> */
[----:B------:R-:W2:Y:S01]  /*08b0*/  LDG.E.64.CONSTANT R16, desc[UR4][R6.64+0x30] ;  /* 0x0000300406107981 */ /* 0x000ea2000c1e9b00 */
[----:B------:R-:W-:Y:S01]  /*08c0*/  IADD3 R15, P0, PT, R8, 0x7, RZ ;  /* 0x00000007080f7810 */ /* 0x000fe20007f1e0ff */
[----:B------:R-:W-:Y:S01]  /*08d0*/  VIADD R8, R12, 0x6 ;  /* 0x000000060c087836 */ /* 0x000fe20000000000 */
[----:B--2---:R-:W-:-:S03]  /*08e0*/  LOP3.LUT R19, R16, R4, RZ, 0xc0, !PT ;  /* 0x0000000410137212 */ /* 0x004fc600078ec0ff */
[----:B------:R-:W-:Y:S01]  /*08f0*/  IMAD.X R16, RZ, RZ, R9, P0 ;  /* 0x000000ffff107224 */ /* 0x000fe200000e0609 */
[----:B------:R-:W-:Y:S02]  /*0900*/  ISETP.GE.U32.AND P0, PT, R15, R2, PT ;  /* 0x000000020f00720c */ /* 0x000fe40003f06070 */
[----:B------:R-:W-:Y:S02]  /*0910*/  LOP3.LUT R17, R17, R5, RZ, 0xc0, !PT ;  /* 0x0000000511117212 */ /* 0x000fe400078ec0ff */
        /* <DEDUP_REMOVED lines=10> */
[----:B------:R-:W-:-:S04]  /*09c0*/  LOP3.LUT R8, R7, R5, RZ, 0xc0, !PT ;  /* 0x0000000507087212 */ /* 0x000fc800078ec0ff */
[----:B------:R-:W-:Y:S01]  /*09d0*/  SHF.R.U64 R15, R15, R10, R8 ;  /* 0x0000000a0f0f7219 */ /* 0x000fe20000001208 */
[C---:B------:R-:W-:Y:S02]  /*09e0*/  VIADD R8, R12.reuse, 0x7 ;  /* 0x000000070c087836 */ /* 0x040fe40000000000 */
[----:B------:R-:W-:Y:S01]  /*09f0*/  VIADD R12, R12, 0x8 ;  /* 0x000000080c0c7836 */ /* 0x000fe20000000000 */
[----:B------:R-:W-:-:S04]  /*0a00*/  LOP3.LUT R15, R15, 0x1, RZ, 0xc0, !PT ;  /* 0x000000010f0f7812 */ /* 0x000fc800078ec0ff */
[----:B------:R-:W-:Y:S02]  /*0a10*/  ISETP.NE.AND P0, PT, R12, 0x40, PT ;  /* 0x000000400c00780c */ /* 0x000fe40003f05270 */
[CC--:B------:R-:W-:Y:S02]  /*0a20*/  SHF.L.U32 R9, R15.reuse, R8.reuse, RZ ;  /* 0x000000080f097219 */ /* 0x0c0fe400000006ff */
[----:B------:R-:W-:Y:S02]  /*0a30*/  SHF.L.U64.HI R8, R15, R8, RZ ;  /* 0x000000080f087219 */ /* 0x000fe400000102ff */
[----:B------:R-:W-:Y:S02]  /*0a40*/  LOP3.LUT R14, R9, R14, RZ, 0xfc, !PT ;  /* 0x0000000e090e7212 */ /* 0x000fe400078efcff */
[----:B------:R-:W-:-:S05]  /*0a50*/  LOP3.LUT R13, R8, R13, RZ, 0xfc, !PT ;  /* 0x0000000d080d7212 */ /* 0x000fca00078efcff */
[----:B------:R-:W-:Y:S05]  /*0a60*/  @P0 BRA `(.L_x_71) ;  /* 0xfffffff8000c0947 */ /* 0x000fea000383ffff */
.L_x_70:
[----:B------:R-:W-:Y:S05]  /*0a70*/  BSYNC.RECONVERGENT B0 ;  /* 0x0000000000007941 */ /* 0x000fea0003800200 */
.L_x_69:
[----:B------:R-:W0:Y:S01]  /*0a80*/  LDC.64 R2, c[0x0][0x3a0] ;  /* 0x0000e800ff027b82 */ /* 0x000e220000000a00 */
[----:B------:R-:W-:Y:S02]  /*0a90*/  IMAD.MOV.U32 R15, RZ, RZ, R13 ;  /* 0x000000ffff0f7224 */ /* 0x000fe400078e000d */
[----:B0-----:R-:W-:-:S05]  /*0aa0*/  IMAD.WIDE R2, R0, 0x8, R2 ;  /* 0x0000000800027825 */ /* 0x001fca00078e0202 */
[----:B------:R-:W-:Y:S01]  /*0ab0*/  STG.E.64 desc[UR4][R2.64], R14 ;  /* 0x0000000e02007986 */ /* 0x000fe2000c101b04 */
[----:B------:R-:W-:Y:S05]  /*0ac0*/  EXIT ;  /* 0x000000000000794d */ /* 0x000fea0003800000 */
.L_x_72:
        /* <DEDUP_REMOVED lines=11> */
.L_x_95:


//--------------------- .text.ewah_decompress_kernel --------------------------
	.section	.text.ewah_decompress_kernel,"ax",@progbits
	.align	128
        .global         ewah_decompress_kernel
        .type           ewah_decompress_kernel,@function
        .size           ewah_decompress_kernel,(.L_x_96 - ewah_decompress_kernel)
        .other          ewah_decompress_kernel,@"STO_CUDA_ENTRY STV_DEFAULT"
ewah_decompress_kernel:
.text.ewah_decompress_kernel:
[----:B------:R-:W-:Y:S01]  /*0000*/  LDC R1, c[0x0][0x37c] ;  /* 0x0000df00ff017b82 */ /* 0x000fe20000000800 */
[----:B------:R-:W0:Y:S02]  /*0010*/  S2R R0, SR_TID.X ;  /* 0x0000000000007919 */ /* 0x000e240000002100 */
[----:B0-----:R-:W-:-:S13]  /*0020*/  ISETP.NE.AND P0, PT, R0, RZ, PT ;  /* 0x000000ff0000720c */ /* 0x001fda0003f05270 */
[----:B------:R-:W-:Y:S05]  /*0030*/  @P0 EXIT ;  /* 0x000000000000094d */ /* 0x000fea0003800000 */
[----:B------:R-:W0:Y:S01]  /*0040*/  LDCU.64 UR4, c[0x0][0x388] ;  /* 0x00007100ff0477ac */ /* 0x000e220008000a00 */
[----:B------:R-:W-:Y:S01]  /*0050*/  IMAD.MOV.U32 R0, RZ, RZ, RZ ;  /* 0x000000ffff007224 */ /* 0x000fe200078e00ff */
[----:B------:R-:W1:Y:S01]  /*0060*/  LDCU.64 UR6, c[0x0][0x358] ;  /* 0x00006b00ff0677ac */ /* 0x000e620008000a00 */
[----:B0-----:R-:W-:Y:S02]  /*0070*/  UMOV UR9, UR5 ;  /* 0x0000000500097c82 */ /* 0x001fe40008000000 */
[----:B------:R-:W-:-:S04]  /*0080*/  UISETP.LT.AND UP0, UPT, UR4, UR9, UPT ;  /* 0x000000090400728c */ /* 0x000fc8000bf01270 */
[----:B------:R-:W-:-:S04]  /*0090*/  USEL UR4, UR4, UR9, UP0 ;  /* 0x0000000904047287 */ /* 0x000fc80008000000 */
[----:B------:R-:W-:-:S09]  /*00a0*/  UISETP.GE.AND UP0, UPT, UR4, 0x1, UPT ;  /* 0x000000010400788c */ /* 0x000fd2000bf06270 */
[----:B-1----:R-:W-:Y:S05]  /*00b0*/  BRA.U !UP0, `(.L_x_73) ;  /* 0x0000000108bc7547 */ /* 0x002fea000b800000 */
[----:B------:R-:W-:Y:S02]  /*00c0*/  IMAD.MOV.U32 R0, RZ, RZ, RZ ;  /* 0x000000ffff007224 */ /* 0x000fe400078e00ff */
[----:B------:R-:W-:-:S07]  /*00d0*/  IMAD.MOV.U32 R13, RZ, RZ, RZ ;  /* 0x000000ffff0d7224 */ /* 0x000fce00078e00ff */
.L_x_78:
[----:B------:R-:W0:Y:S01]  /*00e0*/  LDC.64 R2, c[0x0][0x380] ;  /* 0x0000e000ff027b82 */ /* 0x000e220000000a00 */
[----:B-1----:R-:W1:Y:S01]  /*00f0*/  LDCU.64 UR8, c[0x0][0x388] ;  /* 0x00007100ff0877ac */ /* 0x002e620008000a00 */
[----:B0-----:R-:W-:-:S05]  /*0100*/  IMAD.WIDE R4, R13, 0x8, R2 ;  /* 0x000000080d047825 */ /* 0x001fca00078e0202 */
[----:B------:R-:W2:Y:S01]  /*0110*/  LDG.E.64.CONSTANT R10, desc[UR6][R4.64] ;  /* 0x00000006040a7981 */ /* 0x000ea2000c1e9b00 */
[----:B------:R-:W-:-:S05]  /*0120*/  VIADD R13, R13, 0x1 ;  /* 0x000000010d0d7836 */ /* 0x000fca0000000000 */
[----:B-1----:R-:W-:Y:S02]  /*0130*/  ISETP.GE.AND P1, PT, R13, UR8, PT ;  /* 0x000000080d007c0c */ /* 0x002fe4000bf26270 */
[C---:B--2---:R-:W-:Y:S02]  /*0140*/  SHF.R.U64 R12, R10.reuse, 0x1, R11 ;  /* 0x000000010a0c7819 */ /* 0x044fe4000000120b */
[----:B------:R-:W-:Y:S02]  /*0150*/  ISETP.LT.U32.AND P0, PT, R10, RZ, PT ;  /* 0x000000ff0a00720c */ /* 0x000fe40003f01070 */
[----:B------:R-:W-:-:S13]  /*0160*/  ISETP.NE.AND P2, PT, R12, RZ, PT ;  /* 0x000000ff0c00720c */ /* 0x000fda0003f45270 */
[----:B------:R-:W-:Y:S05]  /*0170*/  @!P2 BRA `(.L_x_74) ;  /* 0x000000000034a947 */ /* 0x000fea0003800000 */
[----:B------:R-:W0:Y:S01]  /*0180*/  LDC.64 R8, c[0x0][0x390] ;  /* 0x0000e400ff087b82 */ /* 0x000e220000000a00 */
[----:B------:R-:W-:Y:S01]  /*0190*/  LOP3.LUT R6, R10, 0x1, RZ, 0xc0, !PT ;  /* 0x000000010a067812 */ /* 0x000fe200078ec0ff */
[----:B------:R-:W1:Y:S03]  /*01a0*/  LDCU UR5, c[0x0][0x38c] ;  /* 0x00007180ff0577ac */ /* 0x000e660008000800 */
[----:B------:R-:W-:Y:S01]  /*01b0*/  IADD3 R6, P2, PT, RZ, -R6, RZ ;  /* 0x80000006ff067210 */ /* 0x000fe20007f5e0ff */
[----:B------:R-:W-:-:S04]  /*01c0*/  UMOV UR4, URZ ;  /* 0x000000ff00047c82 */ /* 0x000fc80008000000 */
[----:B------:R-:W-:-:S08]  /*01d0*/  IMAD.X R7, RZ, RZ, -0x1, P2 ;  /* 0xffffffffff077424 */ /* 0x000fd000010e06ff */
.L_x_75:
[----:B0-----:R-:W-:Y:S01]  /*01e0*/  IMAD.WIDE R4, R0, 0x8, R8 ;  /* 0x0000000800047825 */ /* 0x001fe200078e0208 */
[----:B------:R-:W-:-:S03]  /*01f0*/  UIADD3 UR4, UPT, UPT, UR4, 0x1, URZ ;  /* 0x0000000104047890 */ /* 0x000fc6000fffe0ff */
[----:B------:R-:W-:Y:S01]  /*0200*/  VIADD R0, R0, 0x1 ;  /* 0x0000000100007836 */ /* 0x000fe20000000000 */
[----:B------:R2:W-:Y:S02]  /*0210*/  STG.E.64 desc[UR6][R4.64], R6 ;  /* 0x0000000604007986 */ /* 0x0005e4000c101b06 */
[----:B------:R-:W-:Y:S02]  /*0220*/  ISETP.LE.U32.AND P2, PT, R12, UR4, PT ;  /* 0x000000040c007c0c */ /* 0x000fe4000bf43070 */
[----:B-1----:R-:W-:-:S13]  /*0230*/  ISETP.LT.AND P3, PT, R0, UR5, PT ;  /* 0x0000000500007c0c */ /* 0x002fda000bf61270 */
[----:B--2---:R-:W-:Y:S05]  /*0240*/  @!P2 BRA P3, `(.L_x_75) ;  /* 0xfffffffc00e4a947 */ /* 0x004fea000183ffff */
.L_x_74:
[----:B------:R-:W-:-:S04]  /*0250*/  ISETP.GE.OR P1, PT, R0, UR9, P1 ;  /* 0x0000000900007c0c */ /* 0x000fc80008f26670 */
[----:B------:R-:W-:-:S13]  /*0260*/  ISETP.LT.U32.OR.EX P0, PT, R11, 0x2, P1, P0 ;  /* 0x000000020b00780c */ /* 0x000fda0000f01500 */
[----:B------:R-:W-:Y:S05]  /*0270*/  @P0 BRA `(.L_x_76) ;  /* 0x0000000000400947 */ /* 0x000fea0003800000 */
[----:B------:R-:W0:Y:S01]  /*0280*/  LDC.64 R8, c[0x0][0x390] ;  /* 0x0000e400ff087b82 */ /* 0x000e220000000a00 */
[----:B------:R-:W-:Y:S01]  /*0290*/  SHF.R.U32.HI R10, RZ, 0x1, R11 ;  /* 0x00000001ff0a7819 */ /* 0x000fe2000001160b */
[----:B------:R-:W-:Y:S01]  /*02a0*/  IMAD.MOV.U32 R11, RZ, RZ, R0 ;  /* 0x000000ffff0b7224 */ /* 0x000fe200078e0000 */
[----:B------:R-:W-:-:S06]  /*02b0*/  UMOV UR4, URZ ;  /* 0x000000ff00047c82 */ /* 0x000fcc0008000000 */
.L_x_77:
[----:B-1----:R-:W-:-:S06]  /*02c0*/  IMAD.WIDE R4, R13, 0x8, R2 ;  /* 0x000000080d047825 */ /* 0x002fcc00078e0202 */
[----:B------:R-:W2:Y:S01]  /*02d0*/  LDG.E.64.CONSTANT R4, desc[UR6][R4.64] ;  /* 0x0000000604047981 */ /* 0x000ea2000c1e9b00 */
[----:B------:R-:W-:Y:S01]  /*02e0*/  VIADD R13, R13, 0x1 ;  /* 0x000000010d0d7836 */ /* 0x000fe20000000000 */
[----:B------:R-:W-:Y:S01]  /*02f0*/  UIADD3 UR4, UPT, UPT, UR4, 0x1, URZ ;  /* 0x0000000104047890 */ /* 0x000fe2000fffe0ff */
[----:B0-----:R-:W-:-:S03]  /*0300*/  IMAD.WIDE R6, R11, 0x8, R8 ;  /* 0x000000080b067825 */ /* 0x001fc600078e0208 */
[----:B------:R-:W-:Y:S01]  /*0310*/  ISETP.GE.AND P0, PT, R13, UR8, PT ;  /* 0x000000080d007c0c */ /* 0x000fe2000bf06270 */
[----:B------:R-:W-:Y:S01]  /*0320*/  VIADD R11, R11, 0x1 ;  /* 0x000000010b0b7836 */ /* 0x000fe20000000000 */
[----:B------:R-:W-:-:S03]  /*0330*/  ISETP.GT.U32.AND P1, PT, R10, UR4, PT ;  /* 0x000000040a007c0c */ /* 0x000fc6000bf24070 */
[----:B------:R-:W-:Y:S01]  /*0340*/  IMAD.MOV.U32 R0, RZ, RZ, R11 ;  /* 0x000000ffff007224 */ /* 0x000fe200078e000b */
[----:B------:R-:W-:Y:S01]  /*0350*/  ISETP.LT.AND P0, PT, R11, UR9, !P0 ;  /* 0x000000090b007c0c */ /* 0x000fe2000c701270 */
[----:B--2---:R1:W-:-:S12]  /*0360*/  STG.E.64 desc[UR6][R6.64], R4 ;  /* 0x0000000406007986 */ /* 0x0043d8000c101b06 */
[----:B------:R-:W-:Y:S05]  /*0370*/  @P0 BRA P1, `(.L_x_77) ;  /* 0xfffffffc00d00947 */ /* 0x000fea000083ffff */
.L_x_76:
[----:B------:R-:W-:Y:S02]  /*0380*/  ISETP.GE.AND P0, PT, R0, UR9, PT ;  /* 0x0000000900007c0c */ /* 0x000fe4000bf06270 */
[----:B------:R-:W-:-:S13]  /*0390*/  ISETP.LT.AND P1, PT, R13, UR8, PT ;  /* 0x000000080d007c0c */ /* 0x000fda000bf21270 */
[----:B------:R-:W-:Y:S05]  /*03a0*/  @!P0 BRA P1, `(.L_x_78) ;  /* 0xfffffffc004c8947 */ /* 0x000fea000083ffff */
.L_x_73:
[----:B------:R-:W-:-:S13]  /*03b0*/  ISETP.GE.AND P0, PT, R0, UR9, PT ;  /* 0x0000000900007c0c */ /* 0x000fda000bf06270 */
[----:B------:R-:W-:Y:S05]  /*03c0*/  @P0 EXIT ;  /* 0x000000000000094d */ /* 0x000fea0003800000 */
[C---:B------:R-:W-:Y:S01]  /*03d0*/  VIADD R2, R0.reuse, -UR9 ;  /* 0x8000000900027c36 */ /* 0x040fe20008000000 */
[----:B-1----:R-:W-:-:S04]  /*03e0*/  IADD3 R7, PT, PT, -R0, UR9, RZ ;  /* 0x0000000900077c10 */ /* 0x002fc8000fffe1ff */
[----:B------:R-:W-:Y:S02]  /*03f0*/  ISETP.GT.U32.AND P0, PT, R2, -0x10, PT ;  /* 0xfffffff00200780c */ /* 0x000fe40003f04070 */
[----:B------:R-:W-:-:S04]  /*0400*/  LOP3.LUT R8, R7, 0xf, RZ, 0xc0, !PT ;  /* 0x0000000f07087812 */ /* 0x000fc800078ec0ff */
[----:B------:R-:W-:-:S07]  /*0410*/  ISETP.NE.AND P1, PT, R8, RZ, PT ;  /* 0x000000ff0800720c */ /* 0x000fce0003f25270 */
[----:B------:R-:W-:Y:S06]  /*0420*/  @P0 BRA `(.L_x_79) ;  /* 0x0000000000680947 */ /* 0x000fec0003800000 */
[----:B------:R-:W0:Y:S01]  /*0430*/  LDC.64 R4, c[0x0][0x390] ;  /* 0x0000e400ff047b82 */ /* 0x000e220000000a00 */
[----:B------:R-:W-:-:S05]  /*0440*/  LOP3.LUT R2, R7, 0xfffffff0, RZ, 0xc0, !PT ;  /* 0xfffffff007027812 */ /* 0x000fca00078ec0ff */
[----:B------:R-:W-:Y:S01]  /*0450*/  IMAD.MOV R6, RZ, RZ, -R2 ;  /* 0x000000ffff067224 */ /* 0x000fe200078e0a02 */
[----:B0-----:R-:W-:-:S05]  /*0460*/  IADD3 R4, P0, PT, R4, 0x40, RZ ;  /* 0x0000004004047810 */ /* 0x001fca0007f1e0ff */
[----:B------:R-:W-:-:S08]  /*0470*/  IMAD.X R5, RZ, RZ, R5, P0 ;  /* 0x000000ffff057224 */ /* 0x000fd000000e0605 */
.L_x_80:
[----:B------:R-:W-:Y:S02]  /*0480*/  VIADD R6, R6, 0x10 ;  /* 0x0000001006067836 */ /* 0x000fe40000000000 */
[----:B0-----:R-:W-:-:S03]  /*0490*/  IMAD.WIDE R2, R0, 0x8, R4 ;  /* 0x0000000800027825 */ /* 0x001fc600078e0204 */
[----:B------:R-:W-:Y:S01]  /*04a0*/  ISETP.NE.AND P0, PT, R6, RZ, PT ;  /* 0x000000ff0600720c */ /* 0x000fe20003f05270 */
[----:B------:R-:W-:Y:S01]  /*04b0*/  VIADD R0, R0, 0x10 ;  /* 0x0000001000007836 */ /* 0x000fe20000000000 */
[----:B------:R0:W-:Y:S04]  /*04c0*/  STG.E.64 desc[UR6][R2.64+-0x40], RZ ;  /* 0xffffc0ff02007986 */ /* 0x0001e8000c101b06 */
        /* <DEDUP_REMOVED lines=14> */
[----:B------:R0:W-:Y:S01]  /*05b0*/  STG.E.64 desc[UR6][R2.64+0x38], RZ ;  /* 0x000038ff02007986 */ /* 0x0001e2000c101b06 */
[----:B------:R-:W-:Y:S05]  /*05c0*/  @P0 BRA `(.L_x_80) ;  /* 0xfffffffc00ac0947 */ /* 0x000fea000383ffff */
.L_x_79:
[----:B------:R-:W-:Y:S05]  /*05d0*/  @!P1 EXIT ;  /* 0x000000000000994d */ /* 0x000fea0003800000 */
[----:B------:R-:W-:Y:S02]  /*05e0*/  ISETP.GE.U32.AND P0, PT, R8, 0x8, PT ;  /* 0x000000080800780c */ /* 0x000fe40003f06070 */
[----:B------:R-:W-:-:S04]  /*05f0*/  LOP3.LUT R4, R7, 0x7, RZ, 0xc0, !PT ;  /* 0x0000000707047812 */ /* 0x000fc800078ec0ff */
[----:B------:R-:W-:-:S07]  /*0600*/  ISETP.NE.AND P1, PT, R4, RZ, PT ;  /* 0x000000ff0400720c */ /* 0x000fce0003f25270 */
[----:B------:R-:W-:Y:S06]  /*0610*/  @!P0 BRA `(.L_x_81) ;  /* 0x00000000002c8947 */ /* 0x000fec0003800000 */
[----:B0-----:R-:W0:Y:S02]  /*0620*/  LDC.64 R2, c[0x0][0x390] ;  /* 0x0000e400ff027b82 */ /* 0x001e240000000a00 */
[----:B0-----:R-:W-:-:S04]  /*0630*/  IMAD.WIDE R2, R0, 0x8, R2 ;  /* 0x0000000800027825 */ /* 0x001fc800078e0202 */
        /* <DEDUP_REMOVED lines=8> */
[----:B------:R1:W-:Y:S02]  /*06c0*/  STG.E.64 desc[UR6][R2.64+0x38], RZ ;  /* 0x000038ff02007986 */ /* 0x0003e4000c101b06 */
.L_x_81:
[----:B------:R-:W-:Y:S05]  /*06d0*/  @!P1 EXIT ;  /* 0x000000000000994d */ /* 0x000fea0003800000 */
[----:B------:R-:W-:Y:S02]  /*06e0*/  ISETP.GE.U32.AND P0, PT, R4, 0x4, PT ;  /* 0x000000040400780c */ /* 0x000fe40003f06070 */
[----:B------:R-:W-:-:S04]  /*06f0*/  LOP3.LUT R6, R7, 0x3, RZ, 0xc0, !PT ;  /* 0x0000000307067812 */ /* 0x000fc800078ec0ff */
[----:B------:R-:W-:-:S07]  /*0700*/  ISETP.NE.AND P1, PT, R6, RZ, PT ;  /* 0x000000ff0600720c */ /* 0x000fce0003f25270 */
[----:B------:R-:W-:Y:S06]  /*0710*/  @!P0 BRA `(.L_x_82) ;  /* 0x00000000001c8947 */ /* 0x000fec0003800000 */
[----:B01----:R-:W0:Y:S02]  /*0720*/  LDC.64 R2, c[0x0][0x390] ;  /* 0x0000e400ff027b82 */ /* 0x003e240000000a00 */
[----:B0-----:R-:W-:-:S04]  /*0730*/  IMAD.WIDE R2, R0, 0x8, R2 ;  /* 0x0000000800027825 */ /* 0x001fc800078e0202 */
[----:B------:R-:W-:Y:S01]  /*0740*/  VIADD R0, R0, 0x4 ;  /* 0x0000000400007836 */ /* 0x000fe20000000000 */
[----:B------:R2:W-:Y:S04]  /*0750*/  STG.E.64 desc[UR6][R2.64], RZ ;  /* 0x000000ff02007986 */ /* 0x0005e8000c101b06 */
[----:B------:R2:W-:Y:S04]  /*0760*/  STG.E.64 desc[UR6][R2.64+0x8], RZ ;  /* 0x000008ff02007986 */ /* 0x0005e8000c101b06 */
[----:B------:R2:W-:Y:S04]  /*0770*/  STG.E.64 desc[UR6][R2.64+0x10], RZ ;  /* 0x000010ff02007986 */ /* 0x0005e8000c101b06 */
[----:B------:R2:W-:Y:S02]  /*0780*/  STG.E.64 desc[UR6][R2.64+0x18], RZ ;  /* 0x000018ff02007986 */ /* 0x0005e4000c101b06 */
.L_x_82:
[----:B------:R-:W-:Y:S05]  /*0790*/  @!P1 EXIT ;  /* 0x000000000000994d */ /* 0x000fea0003800000 */
[----:B012---:R-:W0:Y:S01]  /*07a0*/  LDC.64 R2, c[0x0][0x390] ;  /* 0x0000e400ff027b82 */ /* 0x007e220000000a00 */
[----:B------:R-:W-:-:S07]  /*07b0*/  IMAD.MOV R6, RZ, RZ, -R6 ;  /* 0x000000ffff067224 */ /* 0x000fce00078e0a06 */
.L_x_83:
[----:B------:R-:W-:Y:S02]  /*07c0*/  VIADD R6, R6, 0x1 ;  /* 0x0000000106067836 */ /* 0x000fe40000000000 */
[----:B0-----:R-:W-:-:S03]  /*07d0*/  IMAD.WIDE R4, R0, 0x8, R2 ;  /* 0x0000000800047825 */ /* 0x001fc600078e0202 */
[----:B------:R-:W-:Y:S01]  /*07e0*/  ISETP.NE.AND P0, PT, R6, RZ, PT ;  /* 0x000000ff0600720c */ /* 0x000fe20003f05270 */
[----:B------:R-:W-:Y:S01]  /*07f0*/  VIADD R0, R0, 0x1 ;  /* 0x0000000100007836 */ /* 0x000fe20000000000 */
[----:B------:R1:W-:Y:S11]  /*0800*/  STG.E.64 desc[UR6][R4.64], RZ ;  /* 0x000000ff04007986 */ /* 0x0003f6000c101b06 */
[----:B-1----:R-:W-:Y:S05]  /*0810*/  @P0 BRA `(.L_x_83) ;  /* 0xfffffffc00e80947 */ /* 0x002fea000383ffff */
[----:B------:R-:W-:Y:S05]  /*0820*/  EXIT ;  /* 0x000000000000794d */ /* 0x000fea0003800000 */
.L_x_84:
        /* <DEDUP_REMOVED lines=13> */
.L_x_96:


//--------------------- .nv.shared.reserved.0     --------------------------
	.section	.nv.shared.reserved.0,"aw",@nobits
	.weak		__nv_reservedSMEM_offset_0_alias
	.size		__nv_reservedSMEM_offset_0_alias, 0, 64
	.other		__nv_reservedSMEM_offset_0_alias,@"STO_CUDA_RESERVED_SHARED STV_DEFAULT"
__nv_reservedSMEM_offset_0_alias:
	.zero		0
	.zero		64


//--------------------- .nv.shared.slice_popcount_sum_kernel --------------------------
	.section	.nv.shared.slice_popcount_sum_kernel,"aw",@nobits
	.sectionflags	@""
	.align	8
.nv.shared.slice_popcount_sum_kernel:
	.zero		1280


//--------------------- .nv.shared.popcount_weighted_keys_literal_fused_multiq_kernel --------------------------
	.section	.nv.shared.popcount_weighted_keys_literal_fused_multiq_kernel,"aw",@nobits
	.sectionflags	@""
	.align	8
.nv.shared.popcount_weighted_keys_literal_fused_multiq_kernel:
	.zero		1280


//--------------------- .nv.constant0.ewah_emit_kernel --------------------------
	.section	.nv.constant0.ewah_emit_kernel,"a",@progbits
	.sectionflags	@""
	.align	4
.nv.constant0.ewah_emit_kernel:
	.zero		944


//--------------------- .nv.constant0.ewah_size_kernel --------------------------
	.section	.nv.constant0.ewah_size_kernel,"a",@progbits
	.sectionflags	@""
	.align	4
.nv.constant0.ewah_size_kernel:
	.zero		928


//--------------------- .nv.constant0.compress_flags_from_density_kernel --------------------------
	.section	.nv.constant0.compress_flags_from_density_kernel,"a",@progbits
	.sectionflags	@""
	.align	4
.nv.constant0.compress_flags_from_density_kernel:
	.zero		928


//--------------------- .nv.constant0.slice_popcount_sum_kernel --------------------------
	.section	.nv.constant0.slice_popcount_sum_kernel,"a",@progbits
	.sectionflags	@""
	.align	4
.nv.constant0.slice_popcount_sum_kernel:
	.zero		920


//--------------------- .nv.constant0.popcount_weighted_keys_literal_fused_multiq_kernel --------------------------
	.section	.nv.constant0.popcount_weighted_keys_literal_fused_multiq_kernel,"a",@progbits
	.sectionflags	@""
	.align	4
.nv.constant0.popcount_weighted_keys_literal_fused_multiq_kernel:
	.zero		992


//--------------------- .nv.constant0.pack_bits_all_ballot_multi_kernel --------------------------
	.section	.nv.constant0.pack_bits_all_ballot_multi_kernel,"a",@progbits
	.sectionflags	@""
	.align	4
.nv.constant0.pack_bits_all_ballot_multi_kernel:
	.zero		936


//--------------------- .nv.constant0.pack_bits_all_kernel --------------------------
	.section	.nv.constant0.pack_bits_all_kernel,"a",@progbits
	.sectionflags	@""
	.align	4
.nv.constant0.pack_bits_all_kernel:
	.zero		936


//--------------------- .nv.constant0.ewah_decompress_kernel --------------------------
	.section	.nv.constant0.ewah_decompress_kernel,"a",@progbits
	.sectionflags	@""
	.align	4
.nv.constant0.ewah_decompress_kernel:
	.zero		920


//--------------------- SYMBOLS --------------------------

	.type		.nv.reservedSmem.offset0,@object
	.size		.nv.reservedSmem.offset0,0x4
	.type		.nv.reservedSmem.cap,@object
	.size		.nv.reservedSmem.cap,0x4
